	.target	sm_90a

	.elftype	@"ET_EXEC"


//--------------------- .note.nv.tkinfo           --------------------------
	.section	.note.nv.tkinfo,"",@"SHT_NOTE"
	.sectionflags	@"SHF_NOTE_NV_TKINFO"
	.tkinfo
        /*0018*/ 	.word	0x00000002
        /*0030*/ 	.string	""
        /*0030*/ 	.string	"ptxas"
        /*0030*/ 	.string	"Cuda compilation tools, release 13.0, V13.0.88"
        /*0030*/ 	.string	"Build cuda_13.0.r13.0/compiler.36424714_0"
        /*0030*/ 	.string	"-arch sm_90a -m 64 "



//--------------------- .note.nv.cuinfo           --------------------------
	.section	.note.nv.cuinfo,"",@"SHT_NOTE"
	.sectionflags	@"SHF_NOTE_NV_CUINFO"
        /*0018*/ 	.short	0x0002
        /*001a*/ 	.short	0x005a
        /*001c*/ 	.short	0x0082
	.zero		2


//--------------------- .nv.info                  --------------------------
	.section	.nv.info,"",@"SHT_CUDA_INFO"
	.align	4


	//----- nvinfo : EIATTR_REGCOUNT
	.align		4
        /*0000*/ 	.byte	0x04, 0x2f
        /*0002*/ 	.short	(.L_12 - .L_11)
	.align		4
.L_11:
        /*0004*/ 	.word	index@(_ZN7cutlass13device_kernelINS_4gemm6kernel13GemmUniversalIN4cute5tupleIJiiiiEEENS1_10collective13CollectiveMmaINS1_40MainloopSm90TmaGmmaWarpSpecializedSparseILi4ENS5_IJNS4_1CILi1EEENSA_ILi2EEESB_EEENS1_35KernelTmaWarpSpecializedCooperativeEEENS5_IJNSA_ILi256EEENSA_ILi64EEENSA_ILi128EEEEEENS_6half_tENS5_IJNS4_6LayoutINS5_IJiNS5_IJSC_iEEEiEEENS5_IJlNS5_IJSB_SC_EEElEEEEENSL_INS5_IJNS5_IJNS5_IJNSA_ILi8EEESC_NSA_ILi4EEEEEEiEEENS5_IJNS5_IJNSA_ILi16EEESC_SS_EEEiEEEiEEENS5_IJNS5_IJNS5_IJSI_SV_NSA_ILi2048EEEEEENSA_ILi8192EEEEEENS5_IJNS5_IJSB_NSA_ILi1024EEENSA_ILi32EEEEEElEEElEEEEEEEESK_NS5_IJlSB_lEEENS4_8TiledMMAINS4_8MMA_AtomIJNS4_4SM904GMMA6SPARSE26GMMA_64x64x32_F32F16F16_SSILNS1E_5MajorE0ELS1H_0ELNS1E_7ScaleInE1ELS1I_1ELNS1E_9SparseSelE0EEEEEENSL_INS5_IJSC_SB_SB_EEENS5_IJSB_NSA_ILi0EEES1N_EEEEENS5_IJNS4_10UnderscoreES1Q_S1Q_EEEEENS4_23SM90_TMA_LOAD_MULTICASTENS4_14ComposedLayoutINS4_7SwizzleILi3ELi4ELi3EEENS4_25smem_sparse_ptr_flag_bitsILi2ELi16EEENSL_INS5_IJNS5_IJSB_SR_EEENS5_IJSC_SH_EEEEEENS5_IJNS5_IJS1N_SI_EEESO_EEEEEEEvNS4_8identityENS4_13SM90_TMA_LOADENS1U_IS1W_NS4_18smem_ptr_flag_bitsILi16EEENSL_INS5_IJSR_SH_EEENS5_IJSH_SB_EEEEEEEvS26_EENS_8epilogue10collective6detail29Sm90TmaWarpSpecializedAdapterINS2G_15DefaultEpilogueIfNS5_IJSB_llEEES2K_NS2F_6thread17LinearCombinationIfLi1EffLNS2L_9ScaleType4KindE0ELNS_15FloatRoundStyleE2EfEENS1_15EpilogueDefaultEEEEEvvEEEEvNT_6ParamsE)
        /*0008*/ 	.word	0x000000a8


	//----- nvinfo : EIATTR_FRAME_SIZE
	.align		4
.L_12:
        /*000c*/ 	.byte	0x04, 0x11
        /*000e*/ 	.short	(.L_14 - .L_13)
	.align		4
.L_13:
        /*0010*/ 	.word	index@(_ZN7cutlass13device_kernelINS_4gemm6kernel13GemmUniversalIN4cute5tupleIJiiiiEEENS1_10collective13CollectiveMmaINS1_40MainloopSm90TmaGmmaWarpSpecializedSparseILi4ENS5_IJNS4_1CILi1EEENSA_ILi2EEESB_EEENS1_35KernelTmaWarpSpecializedCooperativeEEENS5_IJNSA_ILi256EEENSA_ILi64EEENSA_ILi128EEEEEENS_6half_tENS5_IJNS4_6LayoutINS5_IJiNS5_IJSC_iEEEiEEENS5_IJlNS5_IJSB_SC_EEElEEEEENSL_INS5_IJNS5_IJNS5_IJNSA_ILi8EEESC_NSA_ILi4EEEEEEiEEENS5_IJNS5_IJNSA_ILi16EEESC_SS_EEEiEEEiEEENS5_IJNS5_IJNS5_IJSI_SV_NSA_ILi2048EEEEEENSA_ILi8192EEEEEENS5_IJNS5_IJSB_NSA_ILi1024EEENSA_ILi32EEEEEElEEElEEEEEEEESK_NS5_IJlSB_lEEENS4_8TiledMMAINS4_8MMA_AtomIJNS4_4SM904GMMA6SPARSE26GMMA_64x64x32_F32F16F16_SSILNS1E_5MajorE0ELS1H_0ELNS1E_7ScaleInE1ELS1I_1ELNS1E_9SparseSelE0EEEEEENSL_INS5_IJSC_SB_SB_EEENS5_IJSB_NSA_ILi0EEES1N_EEEEENS5_IJNS4_10UnderscoreES1Q_S1Q_EEEEENS4_23SM90_TMA_LOAD_MULTICASTENS4_14ComposedLayoutINS4_7SwizzleILi3ELi4ELi3EEENS4_25smem_sparse_ptr_flag_bitsILi2ELi16EEENSL_INS5_IJNS5_IJSB_SR_EEENS5_IJSC_SH_EEEEEENS5_IJNS5_IJS1N_SI_EEESO_EEEEEEEvNS4_8identityENS4_13SM90_TMA_LOADENS1U_IS1W_NS4_18smem_ptr_flag_bitsILi16EEENSL_INS5_IJSR_SH_EEENS5_IJSH_SB_EEEEEEEvS26_EENS_8epilogue10collective6detail29Sm90TmaWarpSpecializedAdapterINS2G_15DefaultEpilogueIfNS5_IJSB_llEEES2K_NS2F_6thread17LinearCombinationIfLi1EffLNS2L_9ScaleType4KindE0ELNS_15FloatRoundStyleE2EfEENS1_15EpilogueDefaultEEEEEvvEEEEvNT_6ParamsE)
        /*0014*/ 	.word	0x00000000


	//----- nvinfo : EIATTR_MIN_STACK_SIZE
	.align		4
.L_14:
        /*0018*/ 	.byte	0x04, 0x12
        /*001a*/ 	.short	(.L_16 - .L_15)
	.align		4
.L_15:
        /*001c*/ 	.word	index@(_ZN7cutlass13device_kernelINS_4gemm6kernel13GemmUniversalIN4cute5tupleIJiiiiEEENS1_10collective13CollectiveMmaINS1_40MainloopSm90TmaGmmaWarpSpecializedSparseILi4ENS5_IJNS4_1CILi1EEENSA_ILi2EEESB_EEENS1_35KernelTmaWarpSpecializedCooperativeEEENS5_IJNSA_ILi256EEENSA_ILi64EEENSA_ILi128EEEEEENS_6half_tENS5_IJNS4_6LayoutINS5_IJiNS5_IJSC_iEEEiEEENS5_IJlNS5_IJSB_SC_EEElEEEEENSL_INS5_IJNS5_IJNS5_IJNSA_ILi8EEESC_NSA_ILi4EEEEEEiEEENS5_IJNS5_IJNSA_ILi16EEESC_SS_EEEiEEEiEEENS5_IJNS5_IJNS5_IJSI_SV_NSA_ILi2048EEEEEENSA_ILi8192EEEEEENS5_IJNS5_IJSB_NSA_ILi1024EEENSA_ILi32EEEEEElEEElEEEEEEEESK_NS5_IJlSB_lEEENS4_8TiledMMAINS4_8MMA_AtomIJNS4_4SM904GMMA6SPARSE26GMMA_64x64x32_F32F16F16_SSILNS1E_5MajorE0ELS1H_0ELNS1E_7ScaleInE1ELS1I_1ELNS1E_9SparseSelE0EEEEEENSL_INS5_IJSC_SB_SB_EEENS5_IJSB_NSA_ILi0EEES1N_EEEEENS5_IJNS4_10UnderscoreES1Q_S1Q_EEEEENS4_23SM90_TMA_LOAD_MULTICASTENS4_14ComposedLayoutINS4_7SwizzleILi3ELi4ELi3EEENS4_25smem_sparse_ptr_flag_bitsILi2ELi16EEENSL_INS5_IJNS5_IJSB_SR_EEENS5_IJSC_SH_EEEEEENS5_IJNS5_IJS1N_SI_EEESO_EEEEEEEvNS4_8identityENS4_13SM90_TMA_LOADENS1U_IS1W_NS4_18smem_ptr_flag_bitsILi16EEENSL_INS5_IJSR_SH_EEENS5_IJSH_SB_EEEEEEEvS26_EENS_8epilogue10collective6detail29Sm90TmaWarpSpecializedAdapterINS2G_15DefaultEpilogueIfNS5_IJSB_llEEES2K_NS2F_6thread17LinearCombinationIfLi1EffLNS2L_9ScaleType4KindE0ELNS_15FloatRoundStyleE2EfEENS1_15EpilogueDefaultEEEEEvvEEEEvNT_6ParamsE)
        /*0020*/ 	.word	0x00000000
.L_16:


//--------------------- .nv.compat                --------------------------
	.section	.nv.compat,"",@"SHT_CUDA_COMPAT_INFO"
	.align	4
        /*0000*/ 	.byte	0x02, 0x09, 0x01, 0x00, 0x02, 0x02, 0x04, 0x00, 0x02, 0x05, 0x05, 0x00, 0x03, 0x07, 0x01, 0x01
        /*0010*/ 	.byte	0x02, 0x03, 0x01, 0x00, 0x02, 0x06, 0x01, 0x00, 0x04, 0x0b, 0x08, 0x00, 0x00, 0x00, 0x00, 0x00
        /*0020*/ 	.byte	0x00, 0x00, 0x00, 0x00


//--------------------- .nv.info._ZN7cutlass13device_kernelINS_4gemm6kernel13GemmUniversalIN4cute5tupleIJiiiiEEENS1_10collective13CollectiveMmaINS1_40MainloopSm90TmaGmmaWarpSpecializedSparseILi4ENS5_IJNS4_1CILi1EEENSA_ILi2EEESB_EEENS1_35KernelTmaWarpSpecializedCooperativeEEENS5_IJNSA_ILi256EEENSA_ILi64EEENSA_ILi128EEEEEENS_6half_tENS5_IJNS4_6LayoutINS5_IJiNS5_IJSC_iEEEiEEENS5_IJlNS5_IJSB_SC_EEElEEEEENSL_INS5_IJNS5_IJNS5_IJNSA_ILi8EEESC_NSA_ILi4EEEEEEiEEENS5_IJNS5_IJNSA_ILi16EEESC_SS_EEEiEEEiEEENS5_IJNS5_IJNS5_IJSI_SV_NSA_ILi2048EEEEEENSA_ILi8192EEEEEENS5_IJNS5_IJSB_NSA_ILi1024EEENSA_ILi32EEEEEElEEElEEEEEEEESK_NS5_IJlSB_lEEENS4_8TiledMMAINS4_8MMA_AtomIJNS4_4SM904GMMA6SPARSE26GMMA_64x64x32_F32F16F16_SSILNS1E_5MajorE0ELS1H_0ELNS1E_7ScaleInE1ELS1I_1ELNS1E_9SparseSelE0EEEEEENSL_INS5_IJSC_SB_SB_EEENS5_IJSB_NSA_ILi0EEES1N_EEEEENS5_IJNS4_10UnderscoreES1Q_S1Q_EEEEENS4_23SM90_TMA_LOAD_MULTICASTENS4_14ComposedLayoutINS4_7SwizzleILi3ELi4ELi3EEENS4_25smem_sparse_ptr_flag_bitsILi2ELi16EEENSL_INS5_IJNS5_IJSB_SR_EEENS5_IJSC_SH_EEEEEENS5_IJNS5_IJS1N_SI_EEESO_EEEEEEEvNS4_8identityENS4_13SM90_TMA_LOADENS1U_IS1W_NS4_18smem_ptr_flag_bitsILi16EEENSL_INS5_IJSR_SH_EEENS5_IJSH_SB_EEEEEEEvS26_EENS_8epilogue10collective6detail29Sm90TmaWarpSpecializedAdapterINS2G_15DefaultEpilogueIfNS5_IJSB_llEEES2K_NS2F_6thread17LinearCombinationIfLi1EffLNS2L_9ScaleType4KindE0ELNS_15FloatRoundStyleE2EfEENS1_15EpilogueDefaultEEEEEvvEEEEvNT_6ParamsE --------------------------
	.section	.nv.info._ZN7cutlass13device_kernelINS_4gemm6kernel13GemmUniversalIN4cute5tupleIJiiiiEEENS1_10collective13CollectiveMmaINS1_40MainloopSm90TmaGmmaWarpSpecializedSparseILi4ENS5_IJNS4_1CILi1EEENSA_ILi2EEESB_EEENS1_35KernelTmaWarpSpecializedCooperativeEEENS5_IJNSA_ILi256EEENSA_ILi64EEENSA_ILi128EEEEEENS_6half_tENS5_IJNS4_6LayoutINS5_IJiNS5_IJSC_iEEEiEEENS5_IJlNS5_IJSB_SC_EEElEEEEENSL_INS5_IJNS5_IJNS5_IJNSA_ILi8EEESC_NSA_ILi4EEEEEEiEEENS5_IJNS5_IJNSA_ILi16EEESC_SS_EEEiEEEiEEENS5_IJNS5_IJNS5_IJSI_SV_NSA_ILi2048EEEEEENSA_ILi8192EEEEEENS5_IJNS5_IJSB_NSA_ILi1024EEENSA_ILi32EEEEEElEEElEEEEEEEESK_NS5_IJlSB_lEEENS4_8TiledMMAINS4_8MMA_AtomIJNS4_4SM904GMMA6SPARSE26GMMA_64x64x32_F32F16F16_SSILNS1E_5MajorE0ELS1H_0ELNS1E_7ScaleInE1ELS1I_1ELNS1E_9SparseSelE0EEEEEENSL_INS5_IJSC_SB_SB_EEENS5_IJSB_NSA_ILi0EEES1N_EEEEENS5_IJNS4_10UnderscoreES1Q_S1Q_EEEEENS4_23SM90_TMA_LOAD_MULTICASTENS4_14ComposedLayoutINS4_7SwizzleILi3ELi4ELi3EEENS4_25smem_sparse_ptr_flag_bitsILi2ELi16EEENSL_INS5_IJNS5_IJSB_SR_EEENS5_IJSC_SH_EEEEEENS5_IJNS5_IJS1N_SI_EEESO_EEEEEEEvNS4_8identityENS4_13SM90_TMA_LOADENS1U_IS1W_NS4_18smem_ptr_flag_bitsILi16EEENSL_INS5_IJSR_SH_EEENS5_IJSH_SB_EEEEEEEvS26_EENS_8epilogue10collective6detail29Sm90TmaWarpSpecializedAdapterINS2G_15DefaultEpilogueIfNS5_IJSB_llEEES2K_NS2F_6thread17LinearCombinationIfLi1EffLNS2L_9ScaleType4KindE0ELNS_15FloatRoundStyleE2EfEENS1_15EpilogueDefaultEEEEEvvEEEEvNT_6ParamsE,"",@"SHT_CUDA_INFO"
	.sectionflags	@""
	.align	4


	//----- nvinfo : EIATTR_CUDA_API_VERSION
	.align		4
        /*0000*/ 	.byte	0x04, 0x37
        /*0002*/ 	.short	(.L_18 - .L_17)
.L_17:
        /*0004*/ 	.word	0x00000082


	//----- nvinfo : EIATTR_KPARAM_INFO
	.align		4
.L_18:
        /*0008*/ 	.byte	0x04, 0x17
        /*000a*/ 	.short	(.L_20 - .L_19)
.L_19:
        /*000c*/ 	.word	0x00000000
        /*0010*/ 	.short	0x0000
        /*0012*/ 	.short	0x0070
        /*0014*/ 	.byte	0x00, 0xf0, 0x01, 0x14


	//----- nvinfo : EIATTR_SPARSE_MMA_MASK
	.align		4
.L_20:
        /*0018*/ 	.byte	0x03, 0x50
        /*001a*/ 	.short	0x0002


	//----- nvinfo : EIATTR_MAXREG_COUNT
	.align		4
        /*001c*/ 	.byte	0x03, 0x1b
        /*001e*/ 	.short	0x00a8


	//----- nvinfo : EIATTR_NUM_BARRIERS
	.align		4
        /*0020*/ 	.byte	0x02, 0x4c
        /*0022*/ 	.byte	0x01
	.zero		1


	//----- nvinfo : EIATTR_MERCURY_ISA_VERSION
	.align		4
        /*0024*/ 	.byte	0x03, 0x5f
        /*0026*/ 	.short	0x0101


	//----- nvinfo : EIATTR_INT_WARP_WIDE_INSTR_OFFSETS
	.align		4
        /*0028*/ 	.byte	0x04, 0x31
        /*002a*/ 	.short	(.L_22 - .L_21)


	//   ....[0]....
.L_21:
        /*002c*/ 	.word	0x00000560


	//   ....[1]....
        /*0030*/ 	.word	0x00000580


	//   ....[2]....
        /*0034*/ 	.word	0x000006d0


	//----- nvinfo : EIATTR_COOP_GROUP_MASK_REGIDS
	.align		4
.L_22:
        /*0038*/ 	.byte	0x04, 0x29
        /*003a*/ 	.short	(.L_24 - .L_23)


	//   ....[0]....
.L_23:
        /*003c*/ 	.word	0xffffffff


	//   ....[1]....
        /*0040*/ 	.word	0xffffffff


	//   ....[2]....
        /*0044*/ 	.word	0xffffffff


	//   ....[3]....
        /*0048*/ 	.word	0xffffffff


	//   ....[4]....
        /*004c*/ 	.word	0xffffffff


	//   ....[5]....
        /*0050*/ 	.word	0xffffffff


	//----- nvinfo : EIATTR_COOP_GROUP_INSTR_OFFSETS
	.align		4
.L_24:
        /*0054*/ 	.byte	0x04, 0x28
        /*0056*/ 	.short	(.L_26 - .L_25)


	//   ....[0]....
.L_25:
        /*0058*/ 	.word	0x00000060


	//   ....[1]....
        /*005c*/ 	.word	0x00000070


	//   ....[2]....
        /*0060*/ 	.word	0x000001c0


	//   ....[3]....
        /*0064*/ 	.word	0x000003d0


	//   ....[4]....
        /*0068*/ 	.word	0x000007c0


	//   ....[5]....
        /*006c*/ 	.word	0x00001280


	//----- nvinfo : EIATTR_REG_RECONFIG
	.align		4
.L_26:
        /*0070*/ 	.byte	0x01, 0x54
	.zero		2


	//----- nvinfo : EIATTR_MBARRIER_INSTR_OFFSETS
	.align		4
        /*0074*/ 	.byte	0x04, 0x39
        /*0076*/ 	.short	(.L_28 - .L_27)


	//   ....[0]....
.L_27:
        /*0078*/ 	.word	0x00000340
        /*007c*/ 	.word	0x000000ff
        /*0080*/ 	.word	0x00000000
        /*0084*/ 	.short	0x0100
        /*0086*/ 	.byte	0x0a
	.zero		1


	//   ....[1]....
        /*0088*/ 	.word	0x00000350
        /*008c*/ 	.word	0x000000ff
        /*0090*/ 	.word	0x00000020
        /*0094*/ 	.short	0x0100
        /*0096*/ 	.byte	0x0a
	.zero		1


	//   ....[2]....
        /*0098*/ 	.word	0x00000360
        /*009c*/ 	.word	0x000000ff
        /*00a0*/ 	.word	0x00000008
        /*00a4*/ 	.short	0x0100
        /*00a6*/ 	.byte	0x0a
	.zero		1


	//   ....[3]....
        /*00a8*/ 	.word	0x00000370
        /*00ac*/ 	.word	0x000000ff
        /*00b0*/ 	.word	0x00000028
        /*00b4*/ 	.short	0x0100
        /*00b6*/ 	.byte	0x0a
	.zero		1


	//   ....[4]....
        /*00b8*/ 	.word	0x00000380
        /*00bc*/ 	.word	0x000000ff
        /*00c0*/ 	.word	0x00000010
        /*00c4*/ 	.short	0x0100
        /*00c6*/ 	.byte	0x0a
	.zero		1


	//   ....[5]....
        /*00c8*/ 	.word	0x00000390
        /*00cc*/ 	.word	0x000000ff
        /*00d0*/ 	.word	0x00000030
        /*00d4*/ 	.short	0x0100
        /*00d6*/ 	.byte	0x0a
	.zero		1


	//   ....[6]....
        /*00d8*/ 	.word	0x000003a0
        /*00dc*/ 	.word	0x000000ff
        /*00e0*/ 	.word	0x00000018
        /*00e4*/ 	.short	0x0100
        /*00e6*/ 	.byte	0x0a
	.zero		1


	//   ....[7]....
        /*00e8*/ 	.word	0x000003b0
        /*00ec*/ 	.word	0x000000ff
        /*00f0*/ 	.word	0x00000038
        /*00f4*/ 	.short	0x0100
        /*00f6*/ 	.byte	0x0a
	.zero		1


	//   ....[8]....
        /*00f8*/ 	.word	0x00000740
        /*00fc*/ 	.word	0x000000ff
        /*0100*/ 	.word	0x00000050
        /*0104*/ 	.short	0x0100
        /*0106*/ 	.byte	0x08
	.zero		1


	//   ....[9]....
        /*0108*/ 	.word	0x00000770
        /*010c*/ 	.word	0x000000ff
        /*0110*/ 	.word	0x00000058
        /*0114*/ 	.short	0x0100
        /*0116*/ 	.byte	0x08
	.zero		1


	//   ....[10]....
        /*0118*/ 	.word	0x000015d0
        /*011c*/ 	.word	0x000000ff
        /*0120*/ 	.word	0x00000000
        /*0124*/ 	.short	0x010a
        /*0126*/ 	.byte	0x0b
	.zero		1


	//   ....[11]....
        /*0128*/ 	.word	0x000016a0
        /*012c*/ 	.word	0x000000ff
        /*0130*/ 	.word	0x00000000
        /*0134*/ 	.short	0x010a
        /*0136*/ 	.byte	0x0b
	.zero		1


	//   ....[12]....
        /*0138*/ 	.word	0x000019e0
        /*013c*/ 	.word	0x0000000b
        /*0140*/ 	.word	0x00000000
        /*0144*/ 	.short	0x0101
        /*0146*/ 	.byte	0x3f
	.zero		1


	//   ....[13]....
        /*0148*/ 	.word	0x00007710
        /*014c*/ 	.word	0x0000000f
        /*0150*/ 	.word	0x00000020
        /*0154*/ 	.short	0x010a
        /*0156*/ 	.byte	0x3f
	.zero		1


	//   ....[14]....
        /*0158*/ 	.word	0x00007c30
        /*015c*/ 	.word	0x00000006
        /*0160*/ 	.word	0x00000058
        /*0164*/ 	.short	0x0101
        /*0166*/ 	.byte	0x3f
	.zero		1


	//   ....[15]....
        /*0168*/ 	.word	0x00008360
        /*016c*/ 	.word	0x00000005
        /*0170*/ 	.word	0x00000000
        /*0174*/ 	.short	0x010a
        /*0176*/ 	.byte	0x3f
	.zero		1


	//   ....[16]....
        /*0178*/ 	.word	0x000083e0
        /*017c*/ 	.word	0x00000007
        /*0180*/ 	.word	0x00000000
        /*0184*/ 	.short	0x010a
        /*0186*/ 	.byte	0x3f
	.zero		1


	//   ....[17]....
        /*0188*/ 	.word	0x00008470
        /*018c*/ 	.word	0x00000006
        /*0190*/ 	.word	0x00000000
        /*0194*/ 	.short	0x010a
        /*0196*/ 	.byte	0x3f
	.zero		1


	//   ....[18]....
        /*0198*/ 	.word	0x00008500
        /*019c*/ 	.word	0x00000003
        /*01a0*/ 	.word	0x00000000
        /*01a4*/ 	.short	0x010a
        /*01a6*/ 	.byte	0x3f
	.zero		1


	//   ....[19]....
        /*01a8*/ 	.word	0x00008570
        /*01ac*/ 	.word	0x0000000b
        /*01b0*/ 	.word	0x00000000
        /*01b4*/ 	.short	0x010a
        /*01b6*/ 	.byte	0x3f
	.zero		1


	//   ....[20]....
        /*01b8*/ 	.word	0x00008640
        /*01bc*/ 	.word	0x0000000f
        /*01c0*/ 	.word	0x00000020
        /*01c4*/ 	.short	0x010a
        /*01c6*/ 	.byte	0x3f
	.zero		1


	//   ....[21]....
        /*01c8*/ 	.word	0x00008710
        /*01cc*/ 	.word	0x00000005
        /*01d0*/ 	.word	0x00000000
        /*01d4*/ 	.short	0x010a
        /*01d6*/ 	.byte	0x3f
	.zero		1


	//   ....[22]....
        /*01d8*/ 	.word	0x00008760
        /*01dc*/ 	.word	0x00000007
        /*01e0*/ 	.word	0x00000000
        /*01e4*/ 	.short	0x010a
        /*01e6*/ 	.byte	0x3f
	.zero		1


	//   ....[23]....
        /*01e8*/ 	.word	0x000087b0
        /*01ec*/ 	.word	0x00000006
        /*01f0*/ 	.word	0x00000000
        /*01f4*/ 	.short	0x010a
        /*01f6*/ 	.byte	0x3f
	.zero		1


	//----- nvinfo : EIATTR_NUM_MBARRIERS
	.align		4
.L_28:
        /*01f8*/ 	.byte	0x03, 0x38
        /*01fa*/ 	.short	0x000a


	//----- nvinfo : EIATTR_EXIT_INSTR_OFFSETS
	.align		4
        /*01fc*/ 	.byte	0x04, 0x1c
        /*01fe*/ 	.short	(.L_30 - .L_29)


	//   ....[0]....
.L_29:
        /*0200*/ 	.word	0x00000950


	//   ....[1]....
        /*0204*/ 	.word	0x00001150


	//   ....[2]....
        /*0208*/ 	.word	0x00006dc0


	//   ....[3]....
        /*020c*/ 	.word	0x00007320


	//   ....[4]....
        /*0210*/ 	.word	0x00008550


	//----- nvinfo : EIATTR_MAX_THREADS
	.align		4
.L_30:
        /*0214*/ 	.byte	0x04, 0x05
        /*0216*/ 	.short	(.L_32 - .L_31)
.L_31:
        /*0218*/ 	.word	0x00000180
        /*021c*/ 	.word	0x00000001
        /*0220*/ 	.word	0x00000001


	//----- nvinfo : EIATTR_CRS_STACK_SIZE
	.align		4
.L_32:
        /*0224*/ 	.byte	0x04, 0x1e
        /*0226*/ 	.short	(.L_34 - .L_33)
.L_33:
        /*0228*/ 	.word	0x00000000


	//----- nvinfo : EIATTR_CBANK_PARAM_SIZE
	.align		4
.L_34:
        /*022c*/ 	.byte	0x03, 0x19
        /*022e*/ 	.short	0x0570


	//----- nvinfo : EIATTR_PARAM_CBANK
	.align		4
        /*0230*/ 	.byte	0x04, 0x0a
        /*0232*/ 	.short	(.L_36 - .L_35)
	.align		4
.L_35:
        /*0234*/ 	.word	index@(.nv.constant0._ZN7cutlass13device_kernelINS_4gemm6kernel13GemmUniversalIN4cute5tupleIJiiiiEEENS1_10collective13CollectiveMmaINS1_40MainloopSm90TmaGmmaWarpSpecializedSparseILi4ENS5_IJNS4_1CILi1EEENSA_ILi2EEESB_EEENS1_35KernelTmaWarpSpecializedCooperativeEEENS5_IJNSA_ILi256EEENSA_ILi64EEENSA_ILi128EEEEEENS_6half_tENS5_IJNS4_6LayoutINS5_IJiNS5_IJSC_iEEEiEEENS5_IJlNS5_IJSB_SC_EEElEEEEENSL_INS5_IJNS5_IJNS5_IJNSA_ILi8EEESC_NSA_ILi4EEEEEEiEEENS5_IJNS5_IJNSA_ILi16EEESC_SS_EEEiEEEiEEENS5_IJNS5_IJNS5_IJSI_SV_NSA_ILi2048EEEEEENSA_ILi8192EEEEEENS5_IJNS5_IJSB_NSA_ILi1024EEENSA_ILi32EEEEEElEEElEEEEEEEESK_NS5_IJlSB_lEEENS4_8TiledMMAINS4_8MMA_AtomIJNS4_4SM904GMMA6SPARSE26GMMA_64x64x32_F32F16F16_SSILNS1E_5MajorE0ELS1H_0ELNS1E_7ScaleInE1ELS1I_1ELNS1E_9SparseSelE0EEEEEENSL_INS5_IJSC_SB_SB_EEENS5_IJSB_NSA_ILi0EEES1N_EEEEENS5_IJNS4_10UnderscoreES1Q_S1Q_EEEEENS4_23SM90_TMA_LOAD_MULTICASTENS4_14ComposedLayoutINS4_7SwizzleILi3ELi4ELi3EEENS4_25smem_sparse_ptr_flag_bitsILi2ELi16EEENSL_INS5_IJNS5_IJSB_SR_EEENS5_IJSC_SH_EEEEEENS5_IJNS5_IJS1N_SI_EEESO_EEEEEEEvNS4_8identityENS4_13SM90_TMA_LOADENS1U_IS1W_NS4_18smem_ptr_flag_bitsILi16EEENSL_INS5_IJSR_SH_EEENS5_IJSH_SB_EEEEEEEvS26_EENS_8epilogue10collective6detail29Sm90TmaWarpSpecializedAdapterINS2G_15DefaultEpilogueIfNS5_IJSB_llEEES2K_NS2F_6thread17LinearCombinationIfLi1EffLNS2L_9ScaleType4KindE0ELNS_15FloatRoundStyleE2EfEENS1_15EpilogueDefaultEEEEEvvEEEEvNT_6ParamsE)
        /*0238*/ 	.short	0x0210
        /*023a*/ 	.short	0x0570


	//----- nvinfo : EIATTR_SW_WAR
	.align		4
.L_36:
        /*023c*/ 	.byte	0x04, 0x36
        /*023e*/ 	.short	(.L_38 - .L_37)
.L_37:
        /*0240*/ 	.word	0x00000008
.L_38:


//--------------------- .nv.callgraph             --------------------------
	.section	.nv.callgraph,"",@"SHT_CUDA_CALLGRAPH"
	.align	4
	.sectionentsize	8
	.align		4
        /*0000*/ 	.word	0x00000000
	.align		4
        /*0004*/ 	.word	0xffffffff
	.align		4
        /*0008*/ 	.word	0x00000000
	.align		4
        /*000c*/ 	.word	0xfffffffe
	.align		4
        /*0010*/ 	.word	0x00000000
	.align		4
        /*0014*/ 	.word	0xfffffffd
	.align		4
        /*0018*/ 	.word	0x00000000
	.align		4
        /*001c*/ 	.word	0xfffffffc


//--------------------- .nv.constant4             --------------------------
	.section	.nv.constant4,"a",@progbits
	.align	8
	.align		8
.nv.constant4:
        /*0000*/ 	.dword	_ZN39_INTERNAL_98576d66_4_k_cu_c8f24e14_28434cuda3std3__45__cpo5beginE
	.align		8
        /*0008*/ 	.dword	_ZN39_INTERNAL_98576d66_4_k_cu_c8f24e14_28434cuda3std3__45__cpo3endE
	.align		8
        /*0010*/ 	.dword	_ZN39_INTERNAL_98576d66_4_k_cu_c8f24e14_28434cuda3std3__45__cpo6cbeginE
	.align		8
        /*0018*/ 	.dword	_ZN39_INTERNAL_98576d66_4_k_cu_c8f24e14_28434cuda3std3__45__cpo4cendE
	.align		8
        /*0020*/ 	.dword	_ZN39_INTERNAL_98576d66_4_k_cu_c8f24e14_28434cuda3std3__441_GLOBAL__N__98576d66_4_k_cu_c8f24e14_28436ignoreE
	.align		8
        /*0028*/ 	.dword	_ZN39_INTERNAL_98576d66_4_k_cu_c8f24e14_28434cuda3std3__419piecewise_constructE
	.align		8
        /*0030*/ 	.dword	_ZN39_INTERNAL_98576d66_4_k_cu_c8f24e14_28434cuda3std3__48in_placeE
	.align		8
        /*0038*/ 	.dword	_ZN39_INTERNAL_98576d66_4_k_cu_c8f24e14_28434cuda3std6ranges3__45__cpo4swapE
	.align		8
        /*0040*/ 	.dword	_ZN39_INTERNAL_98576d66_4_k_cu_c8f24e14_28434cuda3std6ranges3__45__cpo9iter_moveE
	.align		8
        /*0048*/ 	.dword	_ZN39_INTERNAL_98576d66_4_k_cu_c8f24e14_28434cute7productE
	.align		8
        /*0050*/ 	.dword	_ZN39_INTERNAL_98576d66_4_k_cu_c8f24e14_28434cute1_E


//--------------------- .text._ZN7cutlass13device_kernelINS_4gemm6kernel13GemmUniversalIN4cute5tupleIJiiiiEEENS1_10collective13CollectiveMmaINS1_40MainloopSm90TmaGmmaWarpSpecializedSparseILi4ENS5_IJNS4_1CILi1EEENSA_ILi2EEESB_EEENS1_35KernelTmaWarpSpecializedCooperativeEEENS5_IJNSA_ILi256EEENSA_ILi64EEENSA_ILi128EEEEEENS_6half_tENS5_IJNS4_6LayoutINS5_IJiNS5_IJSC_iEEEiEEENS5_IJlNS5_IJSB_SC_EEElEEEEENSL_INS5_IJNS5_IJNS5_IJNSA_ILi8EEESC_NSA_ILi4EEEEEEiEEENS5_IJNS5_IJNSA_ILi16EEESC_SS_EEEiEEEiEEENS5_IJNS5_IJNS5_IJSI_SV_NSA_ILi2048EEEEEENSA_ILi8192EEEEEENS5_IJNS5_IJSB_NSA_ILi1024EEENSA_ILi32EEEEEElEEElEEEEEEEESK_NS5_IJlSB_lEEENS4_8TiledMMAINS4_8MMA_AtomIJNS4_4SM904GMMA6SPARSE26GMMA_64x64x32_F32F16F16_SSILNS1E_5MajorE0ELS1H_0ELNS1E_7ScaleInE1ELS1I_1ELNS1E_9SparseSelE0EEEEEENSL_INS5_IJSC_SB_SB_EEENS5_IJSB_NSA_ILi0EEES1N_EEEEENS5_IJNS4_10UnderscoreES1Q_S1Q_EEEEENS4_23SM90_TMA_LOAD_MULTICASTENS4_14ComposedLayoutINS4_7SwizzleILi3ELi4ELi3EEENS4_25smem_sparse_ptr_flag_bitsILi2ELi16EEENSL_INS5_IJNS5_IJSB_SR_EEENS5_IJSC_SH_EEEEEENS5_IJNS5_IJS1N_SI_EEESO_EEEEEEEvNS4_8identityENS4_13SM90_TMA_LOADENS1U_IS1W_NS4_18smem_ptr_flag_bitsILi16EEENSL_INS5_IJSR_SH_EEENS5_IJSH_SB_EEEEEEEvS26_EENS_8epilogue10collective6detail29Sm90TmaWarpSpecializedAdapterINS2G_15DefaultEpilogueIfNS5_IJSB_llEEES2K_NS2F_6thread17LinearCombinationIfLi1EffLNS2L_9ScaleType4KindE0ELNS_15FloatRoundStyleE2EfEENS1_15EpilogueDefaultEEEEEvvEEEEvNT_6ParamsE --------------------------
	.section	.text._ZN7cutlass13device_kernelINS_4gemm6kernel13GemmUniversalIN4cute5tupleIJiiiiEEENS1_10collective13CollectiveMmaINS1_40MainloopSm90TmaGmmaWarpSpecializedSparseILi4ENS5_IJNS4_1CILi1EEENSA_ILi2EEESB_EEENS1_35KernelTmaWarpSpecializedCooperativeEEENS5_IJNSA_ILi256EEENSA_ILi64EEENSA_ILi128EEEEEENS_6half_tENS5_IJNS4_6LayoutINS5_IJiNS5_IJSC_iEEEiEEENS5_IJlNS5_IJSB_SC_EEElEEEEENSL_INS5_IJNS5_IJNS5_IJNSA_ILi8EEESC_NSA_ILi4EEEEEEiEEENS5_IJNS5_IJNSA_ILi16EEESC_SS_EEEiEEEiEEENS5_IJNS5_IJNS5_IJSI_SV_NSA_ILi2048EEEEEENSA_ILi8192EEEEEENS5_IJNS5_IJSB_NSA_ILi1024EEENSA_ILi32EEEEEElEEElEEEEEEEESK_NS5_IJlSB_lEEENS4_8TiledMMAINS4_8MMA_AtomIJNS4_4SM904GMMA6SPARSE26GMMA_64x64x32_F32F16F16_SSILNS1E_5MajorE0ELS1H_0ELNS1E_7ScaleInE1ELS1I_1ELNS1E_9SparseSelE0EEEEEENSL_INS5_IJSC_SB_SB_EEENS5_IJSB_NSA_ILi0EEES1N_EEEEENS5_IJNS4_10UnderscoreES1Q_S1Q_EEEEENS4_23SM90_TMA_LOAD_MULTICASTENS4_14ComposedLayoutINS4_7SwizzleILi3ELi4ELi3EEENS4_25smem_sparse_ptr_flag_bitsILi2ELi16EEENSL_INS5_IJNS5_IJSB_SR_EEENS5_IJSC_SH_EEEEEENS5_IJNS5_IJS1N_SI_EEESO_EEEEEEEvNS4_8identityENS4_13SM90_TMA_LOADENS1U_IS1W_NS4_18smem_ptr_flag_bitsILi16EEENSL_INS5_IJSR_SH_EEENS5_IJSH_SB_EEEEEEEvS26_EENS_8epilogue10collective6detail29Sm90TmaWarpSpecializedAdapterINS2G_15DefaultEpilogueIfNS5_IJSB_llEEES2K_NS2F_6thread17LinearCombinationIfLi1EffLNS2L_9ScaleType4KindE0ELNS_15FloatRoundStyleE2EfEENS1_15EpilogueDefaultEEEEEvvEEEEvNT_6ParamsE,"ax",@progbits
	.align	128
.text._ZN7cutlass13device_kernelINS_4gemm6kernel13GemmUniversalIN4cute5tupleIJiiiiEEENS1_10collective13CollectiveMmaINS1_40MainloopSm90TmaGmmaWarpSpecializedSparseILi4ENS5_IJNS4_1CILi1EEENSA_ILi2EEESB_EEENS1_35KernelTmaWarpSpecializedCooperativeEEENS5_IJNSA_ILi256EEENSA_ILi64EEENSA_ILi128EEEEEENS_6half_tENS5_IJNS4_6LayoutINS5_IJiNS5_IJSC_iEEEiEEENS5_IJlNS5_IJSB_SC_EEElEEEEENSL_INS5_IJNS5_IJNS5_IJNSA_ILi8EEESC_NSA_ILi4EEEEEEiEEENS5_IJNS5_IJNSA_ILi16EEESC_SS_EEEiEEEiEEENS5_IJNS5_IJNS5_IJSI_SV_NSA_ILi2048EEEEEENSA_ILi8192EEEEEENS5_IJNS5_IJSB_NSA_ILi1024EEENSA_ILi32EEEEEElEEElEEEEEEEESK_NS5_IJlSB_lEEENS4_8TiledMMAINS4_8MMA_AtomIJNS4_4SM904GMMA6SPARSE26GMMA_64x64x32_F32F16F16_SSILNS1E_5MajorE0ELS1H_0ELNS1E_7ScaleInE1ELS1I_1ELNS1E_9SparseSelE0EEEEEENSL_INS5_IJSC_SB_SB_EEENS5_IJSB_NSA_ILi0EEES1N_EEEEENS5_IJNS4_10UnderscoreES1Q_S1Q_EEEEENS4_23SM90_TMA_LOAD_MULTICASTENS4_14ComposedLayoutINS4_7SwizzleILi3ELi4ELi3EEENS4_25smem_sparse_ptr_flag_bitsILi2ELi16EEENSL_INS5_IJNS5_IJSB_SR_EEENS5_IJSC_SH_EEEEEENS5_IJNS5_IJS1N_SI_EEESO_EEEEEEEvNS4_8identityENS4_13SM90_TMA_LOADENS1U_IS1W_NS4_18smem_ptr_flag_bitsILi16EEENSL_INS5_IJSR_SH_EEENS5_IJSH_SB_EEEEEEEvS26_EENS_8epilogue10collective6detail29Sm90TmaWarpSpecializedAdapterINS2G_15DefaultEpilogueIfNS5_IJSB_llEEES2K_NS2F_6thread17LinearCombinationIfLi1EffLNS2L_9ScaleType4KindE0ELNS_15FloatRoundStyleE2EfEENS1_15EpilogueDefaultEEEEEvvEEEEvNT_6ParamsE:
        .type           _ZN7cutlass13device_kernelINS_4gemm6kernel13GemmUniversalIN4cute5tupleIJiiiiEEENS1_10collective13CollectiveMmaINS1_40MainloopSm90TmaGmmaWarpSpecializedSparseILi4ENS5_IJNS4_1CILi1EEENSA_ILi2EEESB_EEENS1_35KernelTmaWarpSpecializedCooperativeEEENS5_IJNSA_ILi256EEENSA_ILi64EEENSA_ILi128EEEEEENS_6half_tENS5_IJNS4_6LayoutINS5_IJiNS5_IJSC_iEEEiEEENS5_IJlNS5_IJSB_SC_EEElEEEEENSL_INS5_IJNS5_IJNS5_IJNSA_ILi8EEESC_NSA_ILi4EEEEEEiEEENS5_IJNS5_IJNSA_ILi16EEESC_SS_EEEiEEEiEEENS5_IJNS5_IJNS5_IJSI_SV_NSA_ILi2048EEEEEENSA_ILi8192EEEEEENS5_IJNS5_IJSB_NSA_ILi1024EEENSA_ILi32EEEEEElEEElEEEEEEEESK_NS5_IJlSB_lEEENS4_8TiledMMAINS4_8MMA_AtomIJNS4_4SM904GMMA6SPARSE26GMMA_64x64x32_F32F16F16_SSILNS1E_5MajorE0ELS1H_0ELNS1E_7ScaleInE1ELS1I_1ELNS1E_9SparseSelE0EEEEEENSL_INS5_IJSC_SB_SB_EEENS5_IJSB_NSA_ILi0EEES1N_EEEEENS5_IJNS4_10UnderscoreES1Q_S1Q_EEEEENS4_23SM90_TMA_LOAD_MULTICASTENS4_14ComposedLayoutINS4_7SwizzleILi3ELi4ELi3EEENS4_25smem_sparse_ptr_flag_bitsILi2ELi16EEENSL_INS5_IJNS5_IJSB_SR_EEENS5_IJSC_SH_EEEEEENS5_IJNS5_IJS1N_SI_EEESO_EEEEEEEvNS4_8identityENS4_13SM90_TMA_LOADENS1U_IS1W_NS4_18smem_ptr_flag_bitsILi16EEENSL_INS5_IJSR_SH_EEENS5_IJSH_SB_EEEEEEEvS26_EENS_8epilogue10collective6detail29Sm90TmaWarpSpecializedAdapterINS2G_15DefaultEpilogueIfNS5_IJSB_llEEES2K_NS2F_6thread17LinearCombinationIfLi1EffLNS2L_9ScaleType4KindE0ELNS_15FloatRoundStyleE2EfEENS1_15EpilogueDefaultEEEEEvvEEEEvNT_6ParamsE,@function
        .size           _ZN7cutlass13device_kernelINS_4gemm6kernel13GemmUniversalIN4cute5tupleIJiiiiEEENS1_10collective13CollectiveMmaINS1_40MainloopSm90TmaGmmaWarpSpecializedSparseILi4ENS5_IJNS4_1CILi1EEENSA_ILi2EEESB_EEENS1_35KernelTmaWarpSpecializedCooperativeEEENS5_IJNSA_ILi256EEENSA_ILi64EEENSA_ILi128EEEEEENS_6half_tENS5_IJNS4_6LayoutINS5_IJiNS5_IJSC_iEEEiEEENS5_IJlNS5_IJSB_SC_EEElEEEEENSL_INS5_IJNS5_IJNS5_IJNSA_ILi8EEESC_NSA_ILi4EEEEEEiEEENS5_IJNS5_IJNSA_ILi16EEESC_SS_EEEiEEEiEEENS5_IJNS5_IJNS5_IJSI_SV_NSA_ILi2048EEEEEENSA_ILi8192EEEEEENS5_IJNS5_IJSB_NSA_ILi1024EEENSA_ILi32EEEEEElEEElEEEEEEEESK_NS5_IJlSB_lEEENS4_8TiledMMAINS4_8MMA_AtomIJNS4_4SM904GMMA6SPARSE26GMMA_64x64x32_F32F16F16_SSILNS1E_5MajorE0ELS1H_0ELNS1E_7ScaleInE1ELS1I_1ELNS1E_9SparseSelE0EEEEEENSL_INS5_IJSC_SB_SB_EEENS5_IJSB_NSA_ILi0EEES1N_EEEEENS5_IJNS4_10UnderscoreES1Q_S1Q_EEEEENS4_23SM90_TMA_LOAD_MULTICASTENS4_14ComposedLayoutINS4_7SwizzleILi3ELi4ELi3EEENS4_25smem_sparse_ptr_flag_bitsILi2ELi16EEENSL_INS5_IJNS5_IJSB_SR_EEENS5_IJSC_SH_EEEEEENS5_IJNS5_IJS1N_SI_EEESO_EEEEEEEvNS4_8identityENS4_13SM90_TMA_LOADENS1U_IS1W_NS4_18smem_ptr_flag_bitsILi16EEENSL_INS5_IJSR_SH_EEENS5_IJSH_SB_EEEEEEEvS26_EENS_8epilogue10collective6detail29Sm90TmaWarpSpecializedAdapterINS2G_15DefaultEpilogueIfNS5_IJSB_llEEES2K_NS2F_6thread17LinearCombinationIfLi1EffLNS2L_9ScaleType4KindE0ELNS_15FloatRoundStyleE2EfEENS1_15EpilogueDefaultEEEEEvvEEEEvNT_6ParamsE,(.L_x_188 - _ZN7cutlass13device_kernelINS_4gemm6kernel13GemmUniversalIN4cute5tupleIJiiiiEEENS1_10collective13CollectiveMmaINS1_40MainloopSm90TmaGmmaWarpSpecializedSparseILi4ENS5_IJNS4_1CILi1EEENSA_ILi2EEESB_EEENS1_35KernelTmaWarpSpecializedCooperativeEEENS5_IJNSA_ILi256EEENSA_ILi64EEENSA_ILi128EEEEEENS_6half_tENS5_IJNS4_6LayoutINS5_IJiNS5_IJSC_iEEEiEEENS5_IJlNS5_IJSB_SC_EEElEEEEENSL_INS5_IJNS5_IJNS5_IJNSA_ILi8EEESC_NSA_ILi4EEEEEEiEEENS5_IJNS5_IJNSA_ILi16EEESC_SS_EEEiEEEiEEENS5_IJNS5_IJNS5_IJSI_SV_NSA_ILi2048EEEEEENSA_ILi8192EEEEEENS5_IJNS5_IJSB_NSA_ILi1024EEENSA_ILi32EEEEEElEEElEEEEEEEESK_NS5_IJlSB_lEEENS4_8TiledMMAINS4_8MMA_AtomIJNS4_4SM904GMMA6SPARSE26GMMA_64x64x32_F32F16F16_SSILNS1E_5MajorE0ELS1H_0ELNS1E_7ScaleInE1ELS1I_1ELNS1E_9SparseSelE0EEEEEENSL_INS5_IJSC_SB_SB_EEENS5_IJSB_NSA_ILi0EEES1N_EEEEENS5_IJNS4_10UnderscoreES1Q_S1Q_EEEEENS4_23SM90_TMA_LOAD_MULTICASTENS4_14ComposedLayoutINS4_7SwizzleILi3ELi4ELi3EEENS4_25smem_sparse_ptr_flag_bitsILi2ELi16EEENSL_INS5_IJNS5_IJSB_SR_EEENS5_IJSC_SH_EEEEEENS5_IJNS5_IJS1N_SI_EEESO_EEEEEEEvNS4_8identityENS4_13SM90_TMA_LOADENS1U_IS1W_NS4_18smem_ptr_flag_bitsILi16EEENSL_INS5_IJSR_SH_EEENS5_IJSH_SB_EEEEEEEvS26_EENS_8epilogue10collective6detail29Sm90TmaWarpSpecializedAdapterINS2G_15DefaultEpilogueIfNS5_IJSB_llEEES2K_NS2F_6thread17LinearCombinationIfLi1EffLNS2L_9ScaleType4KindE0ELNS_15FloatRoundStyleE2EfEENS1_15EpilogueDefaultEEEEEvvEEEEvNT_6ParamsE)
        .other          _ZN7cutlass13device_kernelINS_4gemm6kernel13GemmUniversalIN4cute5tupleIJiiiiEEENS1_10collective13CollectiveMmaINS1_40MainloopSm90TmaGmmaWarpSpecializedSparseILi4ENS5_IJNS4_1CILi1EEENSA_ILi2EEESB_EEENS1_35KernelTmaWarpSpecializedCooperativeEEENS5_IJNSA_ILi256EEENSA_ILi64EEENSA_ILi128EEEEEENS_6half_tENS5_IJNS4_6LayoutINS5_IJiNS5_IJSC_iEEEiEEENS5_IJlNS5_IJSB_SC_EEElEEEEENSL_INS5_IJNS5_IJNS5_IJNSA_ILi8EEESC_NSA_ILi4EEEEEEiEEENS5_IJNS5_IJNSA_ILi16EEESC_SS_EEEiEEEiEEENS5_IJNS5_IJNS5_IJSI_SV_NSA_ILi2048EEEEEENSA_ILi8192EEEEEENS5_IJNS5_IJSB_NSA_ILi1024EEENSA_ILi32EEEEEElEEElEEEEEEEESK_NS5_IJlSB_lEEENS4_8TiledMMAINS4_8MMA_AtomIJNS4_4SM904GMMA6SPARSE26GMMA_64x64x32_F32F16F16_SSILNS1E_5MajorE0ELS1H_0ELNS1E_7ScaleInE1ELS1I_1ELNS1E_9SparseSelE0EEEEEENSL_INS5_IJSC_SB_SB_EEENS5_IJSB_NSA_ILi0EEES1N_EEEEENS5_IJNS4_10UnderscoreES1Q_S1Q_EEEEENS4_23SM90_TMA_LOAD_MULTICASTENS4_14ComposedLayoutINS4_7SwizzleILi3ELi4ELi3EEENS4_25smem_sparse_ptr_flag_bitsILi2ELi16EEENSL_INS5_IJNS5_IJSB_SR_EEENS5_IJSC_SH_EEEEEENS5_IJNS5_IJS1N_SI_EEESO_EEEEEEEvNS4_8identityENS4_13SM90_TMA_LOADENS1U_IS1W_NS4_18smem_ptr_flag_bitsILi16EEENSL_INS5_IJSR_SH_EEENS5_IJSH_SB_EEEEEEEvS26_EENS_8epilogue10collective6detail29Sm90TmaWarpSpecializedAdapterINS2G_15DefaultEpilogueIfNS5_IJSB_llEEES2K_NS2F_6thread17LinearCombinationIfLi1EffLNS2L_9ScaleType4KindE0ELNS_15FloatRoundStyleE2EfEENS1_15EpilogueDefaultEEEEEvvEEEEvNT_6ParamsE,@"STO_CUDA_ENTRY STV_DEFAULT"
_ZN7cutlass13device_kernelINS_4gemm6kernel13GemmUniversalIN4cute5tupleIJiiiiEEENS1_10collective13CollectiveMmaINS1_40MainloopSm90TmaGmmaWarpSpecializedSparseILi4ENS5_IJNS4_1CILi1EEENSA_ILi2EEESB_EEENS1_35KernelTmaWarpSpecializedCooperativeEEENS5_IJNSA_ILi256EEENSA_ILi64EEENSA_ILi128EEEEEENS_6half_tENS5_IJNS4_6LayoutINS5_IJiNS5_IJSC_iEEEiEEENS5_IJlNS5_IJSB_SC_EEElEEEEENSL_INS5_IJNS5_IJNS5_IJNSA_ILi8EEESC_NSA_ILi4EEEEEEiEEENS5_IJNS5_IJNSA_ILi16EEESC_SS_EEEiEEEiEEENS5_IJNS5_IJNS5_IJSI_SV_NSA_ILi2048EEEEEENSA_ILi8192EEEEEENS5_IJNS5_IJSB_NSA_ILi1024EEENSA_ILi32EEEEEElEEElEEEEEEEESK_NS5_IJlSB_lEEENS4_8TiledMMAINS4_8MMA_AtomIJNS4_4SM904GMMA6SPARSE26GMMA_64x64x32_F32F16F16_SSILNS1E_5MajorE0ELS1H_0ELNS1E_7ScaleInE1ELS1I_1ELNS1E_9SparseSelE0EEEEEENSL_INS5_IJSC_SB_SB_EEENS5_IJSB_NSA_ILi0EEES1N_EEEEENS5_IJNS4_10UnderscoreES1Q_S1Q_EEEEENS4_23SM90_TMA_LOAD_MULTICASTENS4_14ComposedLayoutINS4_7SwizzleILi3ELi4ELi3EEENS4_25smem_sparse_ptr_flag_bitsILi2ELi16EEENSL_INS5_IJNS5_IJSB_SR_EEENS5_IJSC_SH_EEEEEENS5_IJNS5_IJS1N_SI_EEESO_EEEEEEEvNS4_8identityENS4_13SM90_TMA_LOADENS1U_IS1W_NS4_18smem_ptr_flag_bitsILi16EEENSL_INS5_IJSR_SH_EEENS5_IJSH_SB_EEEEEEEvS26_EENS_8epilogue10collective6detail29Sm90TmaWarpSpecializedAdapterINS2G_15DefaultEpilogueIfNS5_IJSB_llEEES2K_NS2F_6thread17LinearCombinationIfLi1EffLNS2L_9ScaleType4KindE0ELNS_15FloatRoundStyleE2EfEENS1_15EpilogueDefaultEEEEEvvEEEEvNT_6ParamsE:
[----:B------:R-:W-:Y:S01]  /*0000*/  LDC R1, c[0x0][0x28] ;  /* 0x00000a00ff017b82 */ /* 0x000fe20000000800 */
[----:B------:R-:W0:Y:S01]  /*0010*/  S2R R4, SR_TID.X ;  /* 0x0000000000047919 */ /* 0x000e220000002100 */
[----:B------:R-:W-:Y:S01]  /*0020*/  ELECT P0, URZ, PT ;  /* 0x00000000003f782f */ /* 0x000fe20003800000 */
[----:B------:R-:W-:Y:S01]  /*0030*/  BSSY B0, `(.L_x_0) ;  /* 0x0000018000007945 */ /* 0x000fe20003800000 */
[--C-:B0-----:R-:W-:Y:S02]  /*0040*/  SHF.R.U32.HI R0, RZ, 0x5, R4.reuse ;  /* 0x00000005ff007819 */ /* 0x101fe40000011604 */
[----:B------:R-:W-:-:S03]  /*0050*/  SHF.R.U32.HI R7, RZ, 0x7, R4 ;  /* 0x00000007ff077819 */ /* 0x000fc60000011604 */
[----:B------:R-:W0:Y:S04]  /*0060*/  SHFL.IDX PT, R3, R0, RZ, 0x1f ;  /* 0x00001fff00037589 */ /* 0x000e2800000e0000 */
[----:B------:R-:W1:Y:S01]  /*0070*/  SHFL.IDX PT, R2, R7, RZ, 0x1f ;  /* 0x00001fff07027589 */ /* 0x000e6200000e0000 */
[----:B0-----:R-:W-:Y:S02]  /*0080*/  R2UR UR4, R3 ;  /* 0x00000000030472ca */ /* 0x001fe400000e0000 */
[----:B-1----:R-:W-:-:S11]  /*0090*/  R2UR UR8, R2 ;  /* 0x00000000020872ca */ /* 0x002fd600000e0000 */
[----:B------:R-:W-:Y:S02]  /*00a0*/  USHF.R.S32.HI UR5, URZ, 0x1f, UR4 ;  /* 0x0000001f3f057899 */ /* 0x000fe40008011404 */
[----:B------:R-:W-:Y:S02]  /*00b0*/  ISETP.NE.OR P0, PT, RZ, UR4, !P0 ;  /* 0x00000004ff007c0c */ /* 0x000fe4000c705670 */
[----:B------:R-:W-:-:S04]  /*00c0*/  ULEA.HI UR5, UR5, UR4, URZ, 0x2 ;  /* 0x0000000405057291 */ /* 0x000fc8000f8f103f */
[----:B------:R-:W-:-:S04]  /*00d0*/  ULOP3.LUT UR5, UR5, 0xfffffffc, URZ, 0xc0, !UPT ;  /* 0xfffffffc05057892 */ /* 0x000fc8000f8ec03f */
[----:B------:R-:W-:-:S03]  /*00e0*/  UIADD3 UR7, UR4, -UR5, URZ ;  /* 0x8000000504077290 */ /* 0x000fc6000fffe03f */
[----:B------:R-:W-:Y:S09]  /*00f0*/  @P0 BRA `(.L_x_1) ;  /* 0x00000000002c0947 */ /* 0x000ff20003800000 */
[----:B------:R-:W-:Y:S02]  /*0100*/  ULDC.64 UR4, c[0x0][0x198] ;  /* 0x0000660000047ab9 */ /* 0x000fe40000000a00 */
[----:B------:R-:W-:Y:S02]  /*0110*/  UIADD3 UR10, UP0, UR4, 0xf0, URZ ;  /* 0x000000f0040a7890 */ /* 0x000fe4000ff1e03f */
[----:B------:R-:W-:Y:S02]  /*0120*/  UIADD3 UR12, UP1, UR4, 0x1f0, URZ ;  /* 0x000001f0040c7890 */ /* 0x000fe4000ff3e03f */
[----:B------:R-:W-:Y:S02]  /*0130*/  UIADD3 UR4, UP2, UR4, 0x2f0, URZ ;  /* 0x000002f004047890 */ /* 0x000fe4000ff5e03f */
[----:B------:R-:W-:Y:S02]  /*0140*/  UIADD3.X UR11, URZ, UR5, URZ, UP0, !UPT ;  /* 0x000000053f0b7290 */ /* 0x000fe400087fe43f */
[----:B------:R-:W-:-:S02]  /*0150*/  UIADD3.X UR13, URZ, UR5, URZ, UP1, !UPT ;  /* 0x000000053f0d7290 */ /* 0x000fc40008ffe43f */
[----:B------:R-:W-:-:S05]  /*0160*/  UIADD3.X UR5, URZ, UR5, URZ, UP2, !UPT ;  /* 0x000000053f057290 */ /* 0x000fca00097fe43f */
[----:B------:R0:W-:Y:S02]  /*0170*/  UTMACCTL.PF [UR10] ;  /* 0x000000000a0079b9 */ /* 0x0001e40008040000 */
[----:B------:R0:W-:Y:S02]  /*0180*/  UTMACCTL.PF [UR12] ;  /* 0x000000000c0079b9 */ /* 0x0001e40008040000 */
[----:B------:R0:W-:Y:S02]  /*0190*/  UTMACCTL.PF [UR4] ;  /* 0x00000000040079b9 */ /* 0x0001e40008040000 */
[----:B0-----:R-:W-:Y:S01]  /*01a0*/  NOP ;  /* 0x0000000000007918 */ /* 0x001fe20000000000 */
.L_x_1:
[----:B------:R-:W-:Y:S05]  /*01b0*/  BSYNC B0 ;  /* 0x0000000000007941 */ /* 0x000fea0003800000 */
.L_x_0:
[----:B------:R-:W0:Y:S01]  /*01c0*/  SHFL.IDX PT, R2, R0, RZ, 0x1f ;  /* 0x00001fff00027589 */ /* 0x000e2200000e0000 */
[----:B------:R-:W-:Y:S01]  /*01d0*/  UISETP.NE.AND UP0, UPT, UR7, 0x3, UPT ;  /* 0x000000030700788c */ /* 0x000fe2000bf05270 */
[----:B------:R-:W-:Y:S01]  /*01e0*/  ISETP.NE.AND P2, PT, RZ, UR8, PT ;  /* 0x00000008ff007c0c */ /* 0x000fe2000bf45270 */
[----:B------:R-:W-:Y:S02]  /*01f0*/  UIADD3 UR11, UR8, -0x1, URZ ;  /* 0xffffffff080b7890 */ /* 0x000fe4000fffe03f */
[----:B------:R-:W-:Y:S02]  /*0200*/  UISETP.EQ.OR UP0, UPT, UR7, URZ, !UP0 ;  /* 0x0000003f0700728c */ /* 0x000fe4000c702670 */
[----:B------:R-:W-:Y:S02]  /*0210*/  UISETP.GE.U32.AND UP1, UPT, UR11, 0x2, UPT ;  /* 0x000000020b00788c */ /* 0x000fe4000bf26070 */
[----:B------:R-:W-:-:S04]  /*0220*/  UISETP.EQ.AND UP0, UPT, UR8, URZ, UP0 ;  /* 0x0000003f0800728c */ /* 0x000fc80008702270 */
[----:B------:R-:W-:-:S04]  /*0230*/  USEL UR6, URZ, 0x1, !UP0 ;  /* 0x000000013f067887 */ /* 0x000fc8000c000000 */
[----:B------:R-:W-:Y:S01]  /*0240*/  USEL UR6, UR6, 0x2, UP1 ;  /* 0x0000000206067887 */ /* 0x000fe20008800000 */
[----:B0-----:R-:W-:-:S13]  /*0250*/  ISETP.NE.AND P0, PT, R2, RZ, PT ;  /* 0x000000ff0200720c */ /* 0x001fda0003f05270 */
[----:B------:R-:W-:Y:S05]  /*0260*/  @P0 BRA `(.L_x_2) ;  /* 0x0000000000580947 */ /* 0x000fea0003800000 */
[----:B------:R-:W0:Y:S01]  /*0270*/  S2UR UR10, SR_CgaCtaId ;  /* 0x00000000000a79c3 */ /* 0x000e220000008800 */
[----:B------:R-:W-:Y:S01]  /*0280*/  UMOV UR4, 0x400 ;  /* 0x0000040000047882 */ /* 0x000fe20000000000 */
[----:B------:R-:W-:Y:S01]  /*0290*/  UMOV UR5, 0x1 ;  /* 0x0000000100057882 */ /* 0x000fe20000000000 */
[----:B------:R-:W-:Y:S01]  /*02a0*/  UMOV UR8, 0x4 ;  /* 0x0000000400087882 */ /* 0x000fe20000000000 */
[----:B------:R-:W-:Y:S01]  /*02b0*/  ELECT P0, URZ, PT ;  /* 0x00000000003f782f */ /* 0x000fe20003800000 */
[----:B------:R-:W-:-:S04]  /*02c0*/  UIADD3 UR8, -UR8, 0x100000, URZ ;  /* 0x0010000008087890 */ /* 0x000fc8000fffe13f */
[----:B------:R-:W-:Y:S02]  /*02d0*/  USHF.L.U32 UR9, UR8, 0xb, URZ ;  /* 0x0000000b08097899 */ /* 0x000fe4000800063f */
[----:B------:R-:W-:Y:S02]  /*02e0*/  USHF.L.U32 UR8, UR8, 0x1, URZ ;  /* 0x0000000108087899 */ /* 0x000fe4000800063f */
[----:B0-----:R-:W-:Y:S02]  /*02f0*/  ULEA UR10, UR10, UR4, 0x18 ;  /* 0x000000040a0a7291 */ /* 0x001fe4000f8ec03f */
[----:B------:R-:W-:-:S04]  /*0300*/  UIADD3 UR4, -UR5, 0x100000, URZ ;  /* 0x0010000005047890 */ /* 0x000fc8000fffe13f */
[----:B------:R-:W-:Y:S02]  /*0310*/  USHF.L.U32 UR5, UR4, 0xb, URZ ;  /* 0x0000000b04057899 */ /* 0x000fe4000800063f */
[----:B------:R-:W-:Y:S01]  /*0320*/  USHF.L.U32 UR4, UR4, 0x1, URZ ;  /* 0x0000000104047899 */ /* 0x000fe2000800063f */
[----:B------:R-:W0:Y:S11]  /*0330*/  FENCE.VIEW.ASYNC.S ;  /* 0x00000000000073c6 */ /* 0x000e360000000000 */
[----:B0-----:R0:W1:Y:S01]  /*0340*/  SYNCS.EXCH.64 URZ, [UR10], UR4 ;  /* 0x000000040a3f75b2 */ /* 0x0010620008000100 */
[----:B------:R0:W2:Y:S01]  /*0350*/  SYNCS.EXCH.64 URZ, [UR10+0x20], UR8 ;  /* 0x000020080a3f75b2 */ /* 0x0000a20008000100 */
[----:B------:R0:W3:Y:S01]  /*0360*/  SYNCS.EXCH.64 URZ, [UR10+0x8], UR4 ;  /* 0x000008040a3f75b2 */ /* 0x0000e20008000100 */
[----:B------:R0:W4:Y:S01]  /*0370*/  SYNCS.EXCH.64 URZ, [UR10+0x28], UR8 ;  /* 0x000028080a3f75b2 */ /* 0x0001220008000100 */
[----:B------:R0:W0:Y:S01]  /*0380*/  SYNCS.EXCH.64 URZ, [UR10+0x10], UR4 ;  /* 0x000010040a3f75b2 */ /* 0x0000220008000100 */
[----:B------:R0:W0:Y:S01]  /*0390*/  SYNCS.EXCH.64 URZ, [UR10+0x30], UR8 ;  /* 0x000030080a3f75b2 */ /* 0x0000220008000100 */
[----:B------:R0:W0:Y:S01]  /*03a0*/  SYNCS.EXCH.64 URZ, [UR10+0x18], UR4 ;  /* 0x000018040a3f75b2 */ /* 0x0000220008000100 */
[----:B------:R0:W0:Y:S01]  /*03b0*/  SYNCS.EXCH.64 URZ, [UR10+0x38], UR8 ;  /* 0x000038080a3f75b2 */ /* 0x0000220008000100 */
[----:B------:R-:W-:Y:S01]  /*03c0*/  NOP ;  /* 0x0000000000007918 */ /* 0x000fe20000000000 */
.L_x_2:
[----:B------:R-:W5:Y:S01]  /*03d0*/  SHFL.IDX PT, R0, R0, RZ, 0x1f ;  /* 0x00001fff00007589 */ /* 0x000f6200000e0000 */
[----:B------:R-:W-:Y:S01]  /*03e0*/  SHF.R.S32.HI R3, RZ, 0x1f, R4 ;  /* 0x0000001fff037819 */ /* 0x000fe20000011404 */
[----:B0-----:R-:W0:Y:S01]  /*03f0*/  S2UR UR10, SR_CTAID.X ;  /* 0x00000000000a79c3 */ /* 0x001e220000002500 */
[----:B------:R-:W-:Y:S01]  /*0400*/  ELECT P0, URZ, PT ;  /* 0x00000000003f782f */ /* 0x000fe20003800000 */
[----:B------:R-:W1:Y:S01]  /*0410*/  S2R R8, SR_CTAID.Y ;  /* 0x0000000000087919 */ /* 0x000e620000002600 */
[----:B------:R-:W-:Y:S01]  /*0420*/  LEA.HI R3, R3, R4, RZ, 0x7 ;  /* 0x0000000403037211 */ /* 0x000fe200078f38ff */
[----:B------:R-:W-:Y:S01]  /*0430*/  ULDC UR4, c[0x0][0x154] ;  /* 0x0000550000047ab9 */ /* 0x000fe20000000800 */
[----:B------:R-:W-:Y:S01]  /*0440*/  SHF.R.S32.HI R11, RZ, 0x1f, R2 ;  /* 0x0000001fff0b7819 */ /* 0x000fe20000011402 */
[----:B------:R-:W-:Y:S01]  /*0450*/  NOP ;  /* 0x0000000000007918 */ /* 0x000fe20000000000 */
[----:B------:R-:W-:Y:S01]  /*0460*/  LOP3.LUT R3, R3, 0xffffff80, RZ, 0xc0, !PT ;  /* 0xffffff8003037812 */ /* 0x000fe200078ec0ff */
[----:B------:R-:W2:Y:S01]  /*0470*/  LDC R19, c[0x0][0x148] ;  /* 0x00005200ff137b82 */ /* 0x000ea20000000800 */
[----:B------:R-:W-:Y:S01]  /*0480*/  LEA.HI R11, R11, R2, RZ, 0x2 ;  /* 0x000000020b0b7211 */ /* 0x000fe200078f10ff */
[----:B------:R-:W-:-:S02]  /*0490*/  NOP ;  /* 0x0000000000007918 */ /* 0x000fc40000000000 */
[----:B------:R-:W-:Y:S01]  /*04a0*/  IMAD.IADD R3, R4, 0x1, -R3 ;  /* 0x0000000104037824 */ /* 0x000fe200078e0a03 */
[----:B------:R-:W-:-:S03]  /*04b0*/  LOP3.LUT R11, R11, 0x3ffffffc, RZ, 0xc0, !PT ;  /* 0x3ffffffc0b0b7812 */ /* 0x000fc600078ec0ff */
[----:B------:R-:W3:Y:S01]  /*04c0*/  LDC R10, c[0x0][0x144] ;  /* 0x00005100ff0a7b82 */ /* 0x000ee20000000800 */
[----:B------:R-:W-:Y:S01]  /*04d0*/  SHF.R.S32.HI R6, RZ, 0x1f, R3 ;  /* 0x0000001fff067819 */ /* 0x000fe20000011403 */
[----:B------:R-:W-:-:S03]  /*04e0*/  IMAD.IADD R2, R2, 0x1, -R11 ;  /* 0x0000000102027824 */ /* 0x000fc600078e0a0b */
[----:B------:R-:W-:Y:S02]  /*04f0*/  LEA.HI R6, R6, R3, RZ, 0x3 ;  /* 0x0000000306067211 */ /* 0x000fe400078f18ff */
[----:B-----5:R-:W-:Y:S01]  /*0500*/  ISETP.NE.OR P0, PT, R0, RZ, !P0 ;  /* 0x000000ff0000720c */ /* 0x020fe20004705670 */
[----:B------:R-:W5:Y:S01]  /*0510*/  LDC R11, c[0x0][0x140] ;  /* 0x00005000ff0b7b82 */ /* 0x000f620000000800 */
[--C-:B------:R-:W-:Y:S02]  /*0520*/  SHF.R.S32.HI R0, RZ, 0x3, R6.reuse ;  /* 0x00000003ff007819 */ /* 0x100fe40000011406 */
[----:B------:R-:W-:-:S04]  /*0530*/  SHF.R.S32.HI R5, RZ, 0x1f, R6 ;  /* 0x0000001fff057819 */ /* 0x000fc80000011406 */
[----:B------:R-:W-:Y:S02]  /*0540*/  LEA.HI R5, R5, R0, RZ, 0x2 ;  /* 0x0000000005057211 */ /* 0x000fe400078f10ff */
[----:B-1----:R-:W-:-:S03]  /*0550*/  I2FP.F32.U32 R6, R8 ;  /* 0x0000000800067245 */ /* 0x002fc60000201000 */
[----:B------:R-:W-:Y:S01]  /*0560*/  VOTEU.ALL UP0, P0 ;  /* 0x00000000003f7886 */ /* 0x000fe20000000000 */
[----:B------:R-:W-:Y:S01]  /*0570*/  LOP3.LUT R5, R5, 0xfffffffc, RZ, 0xc0, !PT ;  /* 0xfffffffc05057812 */ /* 0x000fe200078ec0ff */
[----:B------:R-:W-:Y:S01]  /*0580*/  VOTEU.ALL UP1, P0 ;  /* 0x00000000003f7886 */ /* 0x000fe20000020000 */
[----:B------:R-:W-:Y:S01]  /*0590*/  FMUL R6, R6, UR4 ;  /* 0x0000000406067c20 */ /* 0x000fe20008400000 */
[----:B------:R-:W-:Y:S01]  /*05a0*/  ULDC UR4, c[0x0][0x150] ;  /* 0x0000540000047ab9 */ /* 0x000fe20000000800 */
[----:B------:R-:W1:Y:S01]  /*05b0*/  @!UP0 S2UR UR9, SR_CgaCtaId ;  /* 0x00000000000989c3 */ /* 0x000e620000008800 */
[----:B------:R-:W-:Y:S01]  /*05c0*/  IMAD.IADD R5, R0, 0x1, -R5 ;  /* 0x0000000100057824 */ /* 0x000fe200078e0a05 */
[----:B0-----:R-:W-:Y:S01]  /*05d0*/  I2FP.F32.U32 R0, UR10 ;  /* 0x0000000a00007c45 */ /* 0x001fe20008201000 */
[----:B------:R0:W4:Y:S01]  /*05e0*/  F2I.U32.TRUNC.NTZ R12, R6 ;  /* 0x00000006000c7305 */ /* 0x000122000020f000 */
[----:B------:R-:W-:Y:S01]  /*05f0*/  @!UP0 UMOV UR8, 0x400 ;  /* 0x0000040000088882 */ /* 0x000fe20000000000 */
[----:B------:R-:W-:-:S02]  /*0600*/  IMAD R2, R2, 0x4, R5 ;  /* 0x0000000402027824 */ /* 0x000fc400078e0205 */
[----:B------:R-:W-:Y:S01]  /*0610*/  FMUL R0, R0, UR4 ;  /* 0x0000000400007c20 */ /* 0x000fe20008400000 */
[----:B------:R-:W-:Y:S01]  /*0620*/  UMOV UR4, 0x20 ;  /* 0x0000002000047882 */ /* 0x000fe20000000000 */
[----:B------:R-:W-:Y:S01]  /*0630*/  IMAD.SHL.U32 R5, R2, 0x4, RZ ;  /* 0x0000000402057824 */ /* 0x000fe200078e00ff */
[----:B------:R-:W-:-:S04]  /*0640*/  @!UP0 UIADD3 UR4, -UR4, 0x100000, URZ ;  /* 0x0010000004048890 */ /* 0x000fc8000fffe13f */
[----:B------:R-:W-:Y:S02]  /*0650*/  @!UP0 USHF.L.U32 UR5, UR4, 0xb, URZ ;  /* 0x0000000b04058899 */ /* 0x000fe4000800063f */
[----:B------:R-:W-:Y:S01]  /*0660*/  @!UP0 USHF.L.U32 UR4, UR4, 0x1, URZ ;  /* 0x0000000104048899 */ /* 0x000fe2000800063f */
[----:B-----5:R-:W-:Y:S01]  /*0670*/  ISETP.EQ.U32.AND P3, PT, R11, 0x1, PT ;  /* 0x000000010b00780c */ /* 0x020fe20003f62070 */
[----:B------:R-:W5:Y:S01]  /*0680*/  F2I.U32.TRUNC.NTZ R0, R0 ;  /* 0x0000000000007305 */ /* 0x000f62000020f000 */
[----:B0-----:R-:W-:Y:S01]  /*0690*/  LOP3.LUT R6, R2, 0xc, R5, 0x78, !PT ;  /* 0x0000000c02067812 */ /* 0x001fe200078e7805 */
[----:B----4-:R-:W-:-:S04]  /*06a0*/  IMAD.MOV R18, RZ, RZ, -R12 ;  /* 0x000000ffff127224 */ /* 0x010fc800078e0a0c */
[----:B--2---:R-:W-:Y:S01]  /*06b0*/  IMAD R5, R19, R18, R8 ;  /* 0x0000001213057224 */ /* 0x004fe200078e0208 */
[----:B-1----:R-:W-:Y:S01]  /*06c0*/  @!UP0 ULEA UR8, UR9, UR8, 0x18 ;  /* 0x0000000809088291 */ /* 0x002fe2000f8ec03f */
[----:B------:R-:W-:Y:S01]  /*06d0*/  VOTEU.ALL UP0, P0 ;  /* 0x00000000003f7886 */ /* 0x000fe20000000000 */
[----:B------:R-:W-:Y:S01]  /*06e0*/  LOP3.LUT P0, RZ, R3, 0x7, RZ, 0xc0, !PT ;  /* 0x0000000703ff7812 */ /* 0x000fe2000780c0ff */
[----:B-----5:R-:W-:Y:S01]  /*06f0*/  IMAD.MOV R13, RZ, RZ, -R0 ;  /* 0x000000ffff0d7224 */ /* 0x020fe200078e0a00 */
[----:B------:R-:W-:Y:S02]  /*0700*/  ISETP.NE.AND P1, PT, R5, R6, PT ;  /* 0x000000060500720c */ /* 0x000fe40003f25270 */
[----:B------:R-:W-:Y:S01]  /*0710*/  ISETP.LT.U32.AND P0, PT, R6, 0x2, !P0 ;  /* 0x000000020600780c */ /* 0x000fe20004701070 */
[----:B---3--:R-:W-:Y:S01]  /*0720*/  IMAD R10, R10, R13, UR10 ;  /* 0x0000000a0a0a7e24 */ /* 0x008fe2000f8e020d */
[----:B------:R-:W0:Y:S04]  /*0730*/  FENCE.VIEW.ASYNC.S ;  /* 0x00000000000073c6 */ /* 0x000e280000000000 */
[----:B0-----:R0:W1:Y:S01]  /*0740*/  @!UP0 SYNCS.EXCH.64 URZ, [UR8+0x50], UR4 ;  /* 0x00005004083f85b2 */ /* 0x0010620008000100 */
[----:B------:R-:W-:-:S04]  /*0750*/  ISETP.EQ.OR P1, PT, R10, RZ, !P1 ;  /* 0x000000ff0a00720c */ /* 0x000fc80004f22670 */
[----:B------:R-:W-:Y:S01]  /*0760*/  PLOP3.LUT P0, PT, P0, P1, PT, 0x80, 0x0 ;  /* 0x000000000000781c */ /* 0x000fe20000703070 */
[----:B------:R0:W2:Y:S01]  /*0770*/  @!UP1 SYNCS.EXCH.64 URZ, [UR8+0x58], UR4 ;  /* 0x00005804083f95b2 */ /* 0x0000a20008000100 */
[----:B------:R-:W-:Y:S01]  /*0780*/  NOP ;  /* 0x0000000000007918 */ /* 0x000fe20000000000 */
[----:B------:R-:W-:Y:S10]  /*0790*/  @!P3 BRA `(.L_x_3) ;  /* 0x000000000008b947 */ /* 0x000ff40003800000 */
[----:B-12---:R-:W-:Y:S01]  /*07a0*/  UCGABAR_ARV ;  /* 0x00000000000079c7 */ /* 0x006fe20008000000 */
[----:B------:R-:W-:Y:S05]  /*07b0*/  BRA `(.L_x_4) ;  /* 0x0000000000047947 */ /* 0x000fea0003800000 */
.L_x_3:
[----:B-12---:R-:W-:Y:S01]  /*07c0*/  NOP ;  /* 0x0000000000007918 */ /* 0x006fe20000000000 */
.L_x_4:
[----:B------:R-:W1:Y:S01]  /*07d0*/  LDC R0, c[0x0][0x75c] ;  /* 0x0001d700ff007b82 */ /* 0x000e620000000800 */
[----:B------:R-:W-:Y:S01]  /*07e0*/  IMAD.U32 R2, RZ, RZ, UR10 ;  /* 0x0000000aff027e24 */ /* 0x000fe2000f8e00ff */
[----:B------:R-:W-:Y:S01]  /*07f0*/  LOP3.LUT R130, R130, 0xffffefff, RZ, 0xc0, !PT ;  /* 0xffffefff82827812 */ /* 0x000fe200078ec0ff */
[----:B------:R-:W-:Y:S01]  /*0800*/  IMAD.MOV.U32 R3, RZ, RZ, RZ ;  /* 0x000000ffff037224 */ /* 0x000fe200078e00ff */
[----:B-1----:R-:W-:-:S13]  /*0810*/  ISETP.NE.AND P4, PT, R0, 0x1, PT ;  /* 0x000000010000780c */ /* 0x002fda0003f85270 */
[----:B------:R-:W1:Y:S01]  /*0820*/  @P4 LDC R15, c[0x0][0x10] ;  /* 0x00000400ff0f4b82 */ /* 0x000e620000000800 */
[----:B------:R-:W-:Y:S01]  /*0830*/  @P4 IMAD.MOV.U32 R9, RZ, RZ, RZ ;  /* 0x000000ffff094224 */ /* 0x000fe200078e00ff */
[----:B------:R-:W-:Y:S01]  /*0840*/  @P4 LOP3.LUT R130, R130, 0x1000, RZ, 0xfc, !PT ;  /* 0x0000100082824812 */ /* 0x000fe200078efcff */
[----:B------:R-:W-:-:S05]  /*0850*/  @P4 IMAD.MOV.U32 R5, RZ, RZ, RZ ;  /* 0x000000ffff054224 */ /* 0x000fca00078e00ff */
[----:B------:R-:W2:Y:S01]  /*0860*/  @!P4 LDC R13, c[0x0][0xc] ;  /* 0x00000300ff0dcb82 */ /* 0x000ea20000000800 */
[----:B-1----:R-:W-:-:S04]  /*0870*/  @P4 IMAD.WIDE.U32 R14, R15, UR10, R8 ;  /* 0x0000000a0f0e4c25 */ /* 0x002fc8000f8e0008 */
[----:B--2---:R-:W-:-:S04]  /*0880*/  @!P4 IMAD.WIDE.U32 R12, R8, R13, R2 ;  /* 0x0000000d080cc225 */ /* 0x004fc800078e0002 */
[----:B------:R-:W-:Y:S02]  /*0890*/  @P4 IMAD.MOV.U32 R2, RZ, RZ, R14 ;  /* 0x000000ffff024224 */ /* 0x000fe400078e000e */
[----:B------:R-:W-:Y:S02]  /*08a0*/  @P4 IMAD.IADD R3, R15, 0x1, R5 ;  /* 0x000000010f034824 */ /* 0x000fe400078e0205 */
[----:B------:R-:W-:Y:S02]  /*08b0*/  @!P4 IMAD.MOV.U32 R2, RZ, RZ, R12 ;  /* 0x000000ffff02c224 */ /* 0x000fe400078e000c */
[----:B------:R-:W-:Y:S01]  /*08c0*/  @!P4 IMAD.MOV.U32 R3, RZ, RZ, R13 ;  /* 0x000000ffff03c224 */ /* 0x000fe200078e000d */
[----:B------:R-:W-:Y:S06]  /*08d0*/  @!P3 BRA `(.L_x_5) ;  /* 0x00000000000cb947 */ /* 0x000fec0003800000 */
[----:B------:R-:W-:Y:S01]  /*08e0*/  UCGABAR_WAIT ;  /* 0x0000000000007dc7 */ /* 0x000fe20008000000 */
[----:B------:R-:W-:Y:S01]  /*08f0*/  CCTL.IVALL ;  /* 0x00000000ff00798f */ /* 0x000fe20002000000 */
[----:B------:R-:W-:Y:S05]  /*0900*/  BRA `(.L_x_6) ;  /* 0x0000000000047947 */ /* 0x000fea0003800000 */
.L_x_5:
[----:B------:R-:W-:Y:S06]  /*0910*/  BAR.SYNC.DEFER_BLOCKING 0x0 ;  /* 0x0000000000007b1d */ /* 0x000fec0000010000 */
.L_x_6:
[----:B------:R-:W-:Y:S05]  /*0920*/  @!P2 BRA `(.L_x_7) ;  /* 0x000000640028a947 */ /* 0x000fea0003800000 */
[----:B------:R-:W-:-:S06]  /*0930*/  UISETP.GT.U32.AND UP0, UPT, UR11, 0x1, UPT ;  /* 0x000000010b00788c */ /* 0x000fcc000bf04070 */
[----:B------:R-:W-:-:S13]  /*0940*/  PLOP3.LUT P1, PT, PT, PT, UP0, 0x80, 0x0 ;  /* 0x000000000000781c */ /* 0x000fda0003f2f008 */
[----:B0-----:R-:W-:Y:S05]  /*0950*/  @P1 EXIT ;  /* 0x000000000000194d */ /* 0x001fea0003800000 */
[----:B------:R-:W-:Y:S01]  /*0960*/  ULDC.64 UR4, c[0x0][0x750] ;  /* 0x0001d40000047ab9 */ /* 0x000fe20000000a00 */
[----:B------:R-:W-:Y:S01]  /*0970*/  PRMT R11, RZ, 0x7610, R11 ;  /* 0x00007610ff0b7816 */ /* 0x000fe2000000000b */
[----:B------:R-:W-:Y:S01]  /*0980*/  IMAD.MOV.U32 R12, RZ, RZ, -0x1 ;  /* 0xffffffffff0c7424 */ /* 0x000fe200078e00ff */
[----:B------:R-:W-:Y:S01]  /*0990*/  ISETP.GE.U32.AND P1, PT, R2, UR4, PT ;  /* 0x0000000402007c0c */ /* 0x000fe2000bf26070 */
[----:B------:R-:W-:Y:S02]  /*09a0*/  IMAD.MOV.U32 R13, RZ, RZ, -0x1 ;  /* 0xffffffffff0d7424 */ /* 0x000fe400078e00ff */
[----:B------:R-:W-:Y:S01]  /*09b0*/  IMAD.MOV.U32 R5, RZ, RZ, -0x1 ;  /* 0xffffffffff057424 */ /* 0x000fe200078e00ff */
[----:B------:R-:W-:-:S13]  /*09c0*/  ISETP.GE.U32.AND.EX P1, PT, R3, UR5, PT, P1 ;  /* 0x0000000503007c0c */ /* 0x000fda000bf26110 */
[----:B------:R-:W-:Y:S05]  /*09d0*/  @P1 BRA `(.L_x_8) ;  /* 0x00000004002c1947 */ /* 0x000fea0003800000 */
[----:B------:R-:W0:Y:S01]  /*09e0*/  LDC.64 R20, c[0x0][0x728] ;  /* 0x0001ca00ff147b82 */ /* 0x000e220000000a00 */
[----:B------:R-:W-:Y:S02]  /*09f0*/  IMAD.MOV.U32 R12, RZ, RZ, R2 ;  /* 0x000000ffff0c7224 */ /* 0x000fe400078e0002 */
[----:B------:R-:W-:-:S05]  /*0a00*/  IMAD.MOV.U32 R13, RZ, RZ, R3 ;  /* 0x000000ffff0d7224 */ /* 0x000fca00078e0003 */
[----:B------:R-:W1:Y:S08]  /*0a10*/  LDC R22, c[0x0][0x730] ;  /* 0x0001cc00ff167b82 */ /* 0x000e700000000800 */
[----:B------:R-:W2:Y:S01]  /*0a20*/  LDC.64 R24, c[0x0][0x720] ;  /* 0x0001c800ff187b82 */ /* 0x000ea20000000a00 */
[----:B0-----:R-:W-:-:S04]  /*0a30*/  ISETP.NE.U32.AND P1, PT, R20, RZ, PT ;  /* 0x000000ff1400720c */ /* 0x001fc80003f25070 */
[----:B------:R-:W-:-:S13]  /*0a40*/  ISETP.NE.AND.EX P1, PT, R21, RZ, PT, P1 ;  /* 0x000000ff1500720c */ /* 0x000fda0003f25310 */
[----:B-12---:R-:W-:Y:S05]  /*0a50*/  @!P1 BRA `(.L_x_9) ;  /* 0x0000000000289947 */ /* 0x006fea0003800000 */
[----:B------:R-:W0:Y:S02]  /*0a60*/  LDC R5, c[0x0][0x734] ;  /* 0x0001cd00ff057b82 */ /* 0x000e240000000800 */
[----:B0-----:R-:W-:-:S05]  /*0a70*/  IADD3 R5, P1, R2, R5, RZ ;  /* 0x0000000502057210 */ /* 0x001fca0007f3e0ff */
[----:B------:R-:W-:-:S04]  /*0a80*/  IMAD.X R11, RZ, RZ, R3, P1 ;  /* 0x000000ffff0b7224 */ /* 0x000fc800008e0603 */
[----:B------:R-:W-:-:S04]  /*0a90*/  IMAD.WIDE.U32 R12, R11, R20, RZ ;  /* 0x000000140b0c7225 */ /* 0x000fc800078e00ff */
[----:B------:R-:W-:-:S04]  /*0aa0*/  IMAD.WIDE.U32 R14, P1, R5, R21, R12 ;  /* 0x00000015050e7225 */ /* 0x000fc8000782000c */
[----:B------:R-:W-:-:S04]  /*0ab0*/  IMAD.WIDE.U32 R12, R5, R20, RZ ;  /* 0x00000014050c7225 */ /* 0x000fc800078e00ff */
[----:B------:R-:W-:Y:S01]  /*0ac0*/  IMAD.X R17, RZ, RZ, RZ, P1 ;  /* 0x000000ffff117224 */ /* 0x000fe200008e06ff */
[----:B------:R-:W-:Y:S01]  /*0ad0*/  IADD3 RZ, P1, R13, R14, RZ ;  /* 0x0000000e0dff7210 */ /* 0x000fe20007f3e0ff */
[----:B------:R-:W-:-:S04]  /*0ae0*/  IMAD.MOV.U32 R16, RZ, RZ, R15 ;  /* 0x000000ffff107224 */ /* 0x000fc800078e000f */
[----:B------:R-:W-:-:S08]  /*0af0*/  IMAD.WIDE.U32.X R12, R11, R21, R16, P1 ;  /* 0x000000150b0c7225 */ /* 0x000fd000008e0410 */
.L_x_9:
[----:B------:R-:W0:Y:S01]  /*0b00*/  LDC.64 R28, c[0x0][0x740] ;  /* 0x0001d000ff1c7b82 */ /* 0x000e220000000a00 */
[--C-:B------:R-:W-:Y:S01]  /*0b10*/  SHF.R.U64 R27, R12, R22, R13.reuse ;  /* 0x000000160c1b7219 */ /* 0x100fe2000000120d */
[----:B------:R-:W-:Y:S01]  /*0b20*/  IMAD R31, R19, R18, R8 ;  /* 0x00000012131f7224 */ /* 0x000fe200078e0208 */
[----:B------:R-:W-:Y:S01]  /*0b30*/  SHF.R.U32.HI R5, RZ, R22, R13 ;  /* 0x00000016ff057219 */ /* 0x000fe2000001160d */
[----:B------:R-:W-:Y:S01]  /*0b40*/  IMAD.MOV.U32 R19, RZ, RZ, 0x1 ;  /* 0x00000001ff137424 */ /* 0x000fe200078e00ff */
[----:B------:R-:W-:-:S03]  /*0b50*/  IADD3 R9, P1, RZ, -R27, RZ ;  /* 0x8000001bff097210 */ /* 0x000fc60007f3e0ff */
[----:B------:R-:W1:Y:S02]  /*0b60*/  LDC R20, c[0x0][0x718] ;  /* 0x0001c600ff147b82 */ /* 0x000e640000000800 */
[----:B------:R-:W-:Y:S02]  /*0b70*/  IMAD.X R5, RZ, RZ, ~R5, P1 ;  /* 0x000000ffff057224 */ /* 0x000fe400008e0e05 */
[----:B------:R-:W-:-:S04]  /*0b80*/  IMAD.WIDE.U32 R12, R9, R24, R2 ;  /* 0x00000018090c7225 */ /* 0x000fc800078e0002 */
[----:B------:R-:W2:Y:S01]  /*0b90*/  LDC R22, c[0x0][0x708] ;  /* 0x0001c200ff167b82 */ /* 0x000ea20000000800 */
[----:B------:R-:W-:Y:S02]  /*0ba0*/  IMAD R14, R5, R24, RZ ;  /* 0x00000018050e7224 */ /* 0x000fe400078e02ff */
[----:B------:R-:W-:Y:S02]  /*0bb0*/  IMAD.MOV.U32 R5, RZ, RZ, -0x1 ;  /* 0xffffffffff057424 */ /* 0x000fe400078e00ff */
[----:B------:R-:W-:-:S03]  /*0bc0*/  IMAD R9, R9, R25, R14 ;  /* 0x0000001909097224 */ /* 0x000fc600078e020e */
[----:B------:R-:W3:Y:S01]  /*0bd0*/  LDC R26, c[0x0][0x758] ;  /* 0x0001d600ff1a7b82 */ /* 0x000ee20000000800 */
[----:B------:R-:W-:Y:S01]  /*0be0*/  IMAD.IADD R9, R13, 0x1, R9 ;  /* 0x000000010d097824 */ /* 0x000fe200078e0209 */
[----:B0-----:R-:W-:-:S04]  /*0bf0*/  ISETP.NE.U32.AND P1, PT, R28, RZ, PT ;  /* 0x000000ff1c00720c */ /* 0x001fc80003f25070 */
[----:B------:R-:W-:Y:S02]  /*0c00*/  ISETP.NE.AND.EX P1, PT, R29, RZ, PT, P1 ;  /* 0x000000ff1d00720c */ /* 0x000fe40003f25310 */
[----:B------:R-:W0:Y:S01]  /*0c10*/  LDC R24, c[0x0][0x700] ;  /* 0x0001c000ff187b82 */ /* 0x000e220000000800 */
[-CC-:B-1----:R-:W-:Y:S02]  /*0c20*/  SHF.R.U64 R16, R12, R20.reuse, R9.reuse ;  /* 0x000000140c107219 */ /* 0x182fe40000001209 */
[----:B------:R-:W-:-:S05]  /*0c30*/  SHF.R.U32.HI R9, RZ, R20, R9 ;  /* 0x00000014ff097219 */ /* 0x000fca0000011609 */
[----:B------:R-:W1:Y:S01]  /*0c40*/  LDC R21, c[0x0][0x748] ;  /* 0x0001d200ff157b82 */ /* 0x000e620000000800 */
[-CC-:B--2---:R-:W-:Y:S02]  /*0c50*/  SHF.R.U64 R20, R16, R22.reuse, R9.reuse ;  /* 0x0000001610147219 */ /* 0x184fe40000001209 */
[----:B------:R-:W-:-:S05]  /*0c60*/  SHF.R.U32.HI R9, RZ, R22, R9 ;  /* 0x00000016ff097219 */ /* 0x000fca0000011609 */
[----:B------:R-:W2:Y:S01]  /*0c70*/  LDC R23, c[0x0][0x738] ;  /* 0x0001ce00ff177b82 */ /* 0x000ea20000000800 */
[-CC-:B---3--:R-:W-:Y:S02]  /*0c80*/  SHF.R.U64 R18, R20, R26.reuse, R9.reuse ;  /* 0x0000001a14127219 */ /* 0x188fe40000001209 */
[-C--:B------:R-:W-:Y:S02]  /*0c90*/  SHF.L.U32 R5, R5, R26.reuse, RZ ;  /* 0x0000001a05057219 */ /* 0x080fe400000006ff */
[----:B------:R-:W-:Y:S01]  /*0ca0*/  SHF.R.U32.HI R9, RZ, R26, R9 ;  /* 0x0000001aff097219 */ /* 0x000fe20000011609 */
[----:B------:R-:W-:Y:S01]  /*0cb0*/  IMAD.MOV.U32 R8, RZ, RZ, R18 ;  /* 0x000000ffff087224 */ /* 0x000fe200078e0012 */
[----:B------:R-:W-:Y:S01]  /*0cc0*/  LOP3.LUT R11, RZ, R5, RZ, 0x33, !PT ;  /* 0x00000005ff0b7212 */ /* 0x000fe200078e33ff */
[----:B------:R-:W3:Y:S01]  /*0cd0*/  LDC R25, c[0x0][0x710] ;  /* 0x0001c400ff197b82 */ /* 0x000ee20000000800 */
[----:B------:R-:W-:Y:S05]  /*0ce0*/  @!P1 BRA `(.L_x_10) ;  /* 0x0000000000289947 */ /* 0x000fea0003800000 */
[----:B------:R-:W4:Y:S02]  /*0cf0*/  LDC R5, c[0x0][0x74c] ;  /* 0x0001d300ff057b82 */ /* 0x000f240000000800 */
[----:B----4-:R-:W-:-:S05]  /*0d00*/  IADD3 R5, P1, R18, R5, RZ ;  /* 0x0000000512057210 */ /* 0x010fca0007f3e0ff */
        /* <DEDUP_REMOVED lines=8> */
.L_x_10:
[----:B-1----:R-:W-:Y:S02]  /*0d90*/  SHF.R.U64 R9, R8, R21, R9 ;  /* 0x0000001508097219 */ /* 0x002fe40000001209 */
[----:B------:R-:W-:Y:S01]  /*0da0*/  LOP3.LUT R8, R20, R11, RZ, 0xc0, !PT ;  /* 0x0000000b14087212 */ /* 0x000fe200078ec0ff */
[----:B0-----:R-:W-:Y:S01]  /*0db0*/  VIADD R11, R24, 0xffffffff ;  /* 0xffffffff180b7836 */ /* 0x001fe20000000000 */
[----:B------:R-:W-:Y:S01]  /*0dc0*/  SHF.L.U32 R5, R19, R26, RZ ;  /* 0x0000001a13057219 */ /* 0x000fe200000006ff */
[----:B------:R-:W-:Y:S01]  /*0dd0*/  IMAD.MOV R12, RZ, RZ, -R9 ;  /* 0x000000ffff0c7224 */ /* 0x000fe200078e0a09 */
[----:B------:R-:W-:Y:S02]  /*0de0*/  SEL R10, R10, R31, !P4 ;  /* 0x0000001f0a0a7207 */ /* 0x000fe40006000000 */
[----:B------:R-:W-:Y:S01]  /*0df0*/  LOP3.LUT R11, R16, R11, RZ, 0xc0, !PT ;  /* 0x0000000b100b7212 */ /* 0x000fe200078ec0ff */
[----:B------:R-:W-:Y:S02]  /*0e00*/  IMAD R9, R5, R9, R8 ;  /* 0x0000000905097224 */ /* 0x000fe400078e0208 */
[----:B--2---:R-:W-:-:S02]  /*0e10*/  IMAD R5, R12, R23, R18 ;  /* 0x000000170c057224 */ /* 0x004fc400078e0212 */
[----:B---3--:R-:W-:Y:S02]  /*0e20*/  IMAD R10, R9, R25, R10 ;  /* 0x00000019090a7224 */ /* 0x008fe400078e020a */
[----:B------:R-:W-:Y:S02]  /*0e30*/  IMAD R5, R5, R24, R11 ;  /* 0x0000001805057224 */ /* 0x000fe400078e020b */
[----:B------:R-:W-:-:S03]  /*0e40*/  IMAD.MOV.U32 R8, RZ, RZ, 0x1 ;  /* 0x00000001ff087424 */ /* 0x000fc600078e00ff */
[----:B------:R-:W-:Y:S02]  /*0e50*/  SEL R13, R5, R10, !P4 ;  /* 0x0000000a050d7207 */ /* 0x000fe40006000000 */
[----:B------:R-:W-:Y:S01]  /*0e60*/  SEL R12, R10, R5, !P4 ;  /* 0x000000050a0c7207 */ /* 0x000fe20006000000 */
[----:B------:R-:W-:Y:S01]  /*0e70*/  IMAD.MOV.U32 R5, RZ, RZ, R27 ;  /* 0x000000ffff057224 */ /* 0x000fe200078e001b */
[----:B------:R-:W-:-:S07]  /*0e80*/  PRMT R11, R8, 0x7610, R11 ;  /* 0x00007610080b7816 */ /* 0x000fce000000000b */
.L_x_8:
[----:B------:R-:W-:-:S08]  /*0e90*/  NOP ;  /* 0x0000000000007918 */ /* 0x000fd00000000000 */
[----:B------:R-:W0:Y:S02]  /*0ea0*/  USETMAXREG.TRY_ALLOC.CTAPOOL UP0, 0xe8 ;  /* 0x000000e8000079c8 */ /* 0x000e240008000600 */
[----:B0-----:R-:W-:-:S13]  /*0eb0*/  PLOP3.LUT P1, PT, PT, PT, UP0, 0x80, 0x0 ;  /* 0x000000000000781c */ /* 0x001fda0003f2f008 */
[----:B------:R-:W-:Y:S05]  /*0ec0*/  @!P1 BRA `(.L_x_8) ;  /* 0xfffffffc00f09947 */ /* 0x000fea000383ffff */
[----:B------:R-:W-:Y:S01]  /*0ed0*/  ULDC.64 UR4, c[0x0][0x698] ;  /* 0x0001a60000047ab9 */ /* 0x000fe20000000a00 */
[----:B------:R-:W-:Y:S01]  /*0ee0*/  ULDC.64 UR16, c[0x0][0x208] ;  /* 0x0000820000107ab9 */ /* 0x000fe20000000a00 */
[----:B------:R-:W-:-:S04]  /*0ef0*/  ISETP.NE.U32.AND P1, PT, RZ, UR4, PT ;  /* 0x00000004ff007c0c */ /* 0x000fc8000bf25070 */
[----:B------:R-:W-:-:S13]  /*0f00*/  ISETP.NE.AND.EX P1, PT, RZ, UR5, PT, P1 ;  /* 0x00000005ff007c0c */ /* 0x000fda000bf25310 */
[----:B------:R-:W-:Y:S05]  /*0f10*/  @!P1 BRA `(.L_x_11) ;  /* 0x00000000001c9947 */ /* 0x000fea0003800000 */
[----:B------:R-:W0:Y:S02]  /*0f20*/  LDC.64 R8, c[0x0][0x698] ;  /* 0x0001a600ff087b82 */ /* 0x000e240000000a00 */
[----:B0-----:R-:W2:Y:S02]  /*0f30*/  LDG.E.64 R8, desc[UR16][R8.64] ;  /* 0x0000001008087981 */ /* 0x001ea4000c1e1b00 */
[----:B--2---:R-:W-:-:S04]  /*0f40*/  ISETP.NE.U32.AND P1, PT, R8, RZ, PT ;  /* 0x000000ff0800720c */ /* 0x004fc80003f25070 */
[----:B------:R-:W-:-:S13]  /*0f50*/  ISETP.NE.AND.EX P1, PT, R9, RZ, PT, P1 ;  /* 0x000000ff0900720c */ /* 0x000fda0003f25310 */
[----:B------:R-:W-:Y:S05]  /*0f60*/  @!P1 BRA `(.L_x_11) ;  /* 0x0000000000089947 */ /* 0x000fea0003800000 */
[----:B------:R0:W5:Y:S01]  /*0f70*/  LD.E R94, desc[UR16][R8.64] ;  /* 0x00000010085e7980 */ /* 0x000162000c101900 */
[----:B------:R-:W-:Y:S05]  /*0f80*/  BRA `(.L_x_12) ;  /* 0x0000000000207947 */ /* 0x000fea0003800000 */
.L_x_11:
[----:B------:R-:W-:Y:S02]  /*0f90*/  ULDC.64 UR4, c[0x0][0x688] ;  /* 0x0001a20000047ab9 */ /* 0x000fe40000000a00 */
[----:B------:R-:W-:-:S04]  /*0fa0*/  ISETP.NE.U32.AND P1, PT, RZ, UR4, PT ;  /* 0x00000004ff007c0c */ /* 0x000fc8000bf25070 */
[----:B------:R-:W-:-:S13]  /*0fb0*/  ISETP.NE.AND.EX P1, PT, RZ, UR5, PT, P1 ;  /* 0x00000005ff007c0c */ /* 0x000fda000bf25310 */
[----:B------:R-:W-:Y:S05]  /*0fc0*/  @!P1 BRA `(.L_x_13) ;  /* 0x00000000000c9947 */ /* 0x000fea0003800000 */
[----:B------:R-:W0:Y:S02]  /*0fd0*/  LDC.64 R94, c[0x0][0x688] ;  /* 0x0001a200ff5e7b82 */ /* 0x000e240000000a00 */
[----:B0-----:R1:W5:Y:S01]  /*0fe0*/  LDG.E R94, desc[UR16][R94.64] ;  /* 0x000000105e5e7981 */ /* 0x001362000c1e1900 */
[----:B------:R-:W-:Y:S05]  /*0ff0*/  BRA `(.L_x_12) ;  /* 0x0000000000047947 */ /* 0x000fea0003800000 */
.L_x_13:
[----:B------:R-:W2:Y:S02]  /*1000*/  LDC R94, c[0x0][0x680] ;  /* 0x0001a000ff5e7b82 */ /* 0x000ea40000000800 */
.L_x_12:
[----:B------:R-:W-:Y:S02]  /*1010*/  ULDC.64 UR4, c[0x0][0x6a0] ;  /* 0x0001a80000047ab9 */ /* 0x000fe40000000a00 */
[----:B------:R-:W-:-:S04]  /*1020*/  ISETP.NE.U32.AND P1, PT, RZ, UR4, PT ;  /* 0x00000004ff007c0c */ /* 0x000fc8000bf25070 */
[----:B------:R-:W-:-:S13]  /*1030*/  ISETP.NE.AND.EX P1, PT, RZ, UR5, PT, P1 ;  /* 0x00000005ff007c0c */ /* 0x000fda000bf25310 */
[----:B------:R-:W-:Y:S05]  /*1040*/  @!P1 BRA `(.L_x_14) ;  /* 0x00000000001c9947 */ /* 0x000fea0003800000 */
[----:B0-----:R-:W0:Y:S02]  /*1050*/  LDC.64 R8, c[0x0][0x6a0] ;  /* 0x0001a800ff087b82 */ /* 0x001e240000000a00 */
[----:B0-----:R-:W3:Y:S02]  /*1060*/  LDG.E.64 R8, desc[UR16][R8.64] ;  /* 0x0000001008087981 */ /* 0x001ee4000c1e1b00 */
[----:B---3--:R-:W-:-:S04]  /*1070*/  ISETP.NE.U32.AND P1, PT, R8, RZ, PT ;  /* 0x000000ff0800720c */ /* 0x008fc80003f25070 */
[----:B------:R-:W-:-:S13]  /*1080*/  ISETP.NE.AND.EX P1, PT, R9, RZ, PT, P1 ;  /* 0x000000ff0900720c */ /* 0x000fda0003f25310 */
[----:B------:R-:W-:Y:S05]  /*1090*/  @!P1 BRA `(.L_x_14) ;  /* 0x0000000000089947 */ /* 0x000fea0003800000 */
[----:B-1----:R0:W5:Y:S01]  /*10a0*/  LD.E R95, desc[UR16][R8.64] ;  /* 0x00000010085f7980 */ /* 0x002162000c101900 */
[----:B------:R-:W-:Y:S05]  /*10b0*/  BRA `(.L_x_15) ;  /* 0x0000000000207947 */ /* 0x000fea0003800000 */
.L_x_14:
[----:B------:R-:W-:Y:S02]  /*10c0*/  ULDC.64 UR4, c[0x0][0x690] ;  /* 0x0001a40000047ab9 */ /* 0x000fe40000000a00 */
[----:B------:R-:W-:-:S04]  /*10d0*/  ISETP.NE.U32.AND P1, PT, RZ, UR4, PT ;  /* 0x00000004ff007c0c */ /* 0x000fc8000bf25070 */
[----:B------:R-:W-:-:S13]  /*10e0*/  ISETP.NE.AND.EX P1, PT, RZ, UR5, PT, P1 ;  /* 0x00000005ff007c0c */ /* 0x000fda000bf25310 */
[----:B------:R-:W-:Y:S05]  /*10f0*/  @!P1 BRA `(.L_x_16) ;  /* 0x00000000000c9947 */ /* 0x000fea0003800000 */
[----:B0-----:R-:W1:Y:S02]  /*1100*/  LDC.64 R8, c[0x0][0x690] ;  /* 0x0001a400ff087b82 */ /* 0x001e640000000a00 */
[----:B-1----:R1:W5:Y:S01]  /*1110*/  LDG.E R95, desc[UR16][R8.64] ;  /* 0x00000010085f7981 */ /* 0x002362000c1e1900 */
[----:B------:R-:W-:Y:S05]  /*1120*/  BRA `(.L_x_15) ;  /* 0x0000000000047947 */ /* 0x000fea0003800000 */
.L_x_16:
[----:B-1----:R-:W3:Y:S02]  /*1130*/  LDC R95, c[0x0][0x684] ;  /* 0x0001a100ff5f7b82 */ /* 0x002ee40000000800 */
.L_x_15:
[----:B------:R-:W-:-:S13]  /*1140*/  LOP3.LUT P1, RZ, R11, 0xff, RZ, 0xc0, !PT ;  /* 0x000000ff0bff7812 */ /* 0x000fda000782c0ff */
[----:B------:R-:W-:Y:S05]  /*1150*/  @!P1 EXIT ;  /* 0x000000000000994d */ /* 0x000fea0003800000 */
[----:B------:R-:W-:Y:S01]  /*1160*/  ULDC UR4, c[0x0][0x28c] ;  /* 0x0000a30000047ab9 */ /* 0x000fe20000000800 */
[----:B------:R-:W-:Y:S02]  /*1170*/  ULOP3.LUT UR19, UR6, 0x1, URZ, 0xfc, !UPT ;  /* 0x0000000106137892 */ /* 0x000fe4000f8efc3f */
[----:B------:R-:W-:-:S04]  /*1180*/  UIADD3 UR4, UR4, 0x7f, URZ ;  /* 0x0000007f04047890 */ /* 0x000fc8000fffe03f */
[----:B------:R-:W-:-:S04]  /*1190*/  USHF.R.S32.HI UR5, URZ, 0x1f, UR4 ;  /* 0x0000001f3f057899 */ /* 0x000fc80008011404 */
[----:B------:R-:W-:-:S03]  /*11a0*/  ULEA.HI UR5, UR5, UR4, URZ, 0x7 ;  /* 0x0000000405057291 */ /* 0x000fc6000f8f383f */
[----:B------:R-:W-:Y:S01]  /*11b0*/  UMOV UR4, URZ ;  /* 0x0000003f00047c82 */ /* 0x000fe20008000000 */
[----:B------:R-:W-:-:S03]  /*11c0*/  USHF.R.S32.HI UR7, URZ, 0x7, UR5 ;  /* 0x000000073f077899 */ /* 0x000fc60008011405 */
[----:B------:R-:W-:-:S09]  /*11d0*/  UMOV UR5, URZ ;  /* 0x0000003f00057c82 */ /* 0x000fd20008000000 */
.L_x_153:
[----:B01----:R-:W-:Y:S02]  /*11e0*/  LOP3.LUT R8, R4, 0x80, RZ, 0xc0, !PT ;  /* 0x0000008004087812 */ /* 0x003fe400078ec0ff */
[----:B------:R-:W-:Y:S02]  /*11f0*/  CS2R R54, SRZ ;  /* 0x0000000000367805 */ /* 0x000fe4000001ff00 */
[----:B------:R-:W-:Y:S02]  /*1200*/  CS2R R56, SRZ ;  /* 0x0000000000387805 */ /* 0x000fe4000001ff00 */
[----:B------:R-:W-:Y:S02]  /*1210*/  CS2R R58, SRZ ;  /* 0x00000000003a7805 */ /* 0x000fe4000001ff00 */
[----:B------:R-:W-:Y:S02]  /*1220*/  SHF.R.U32.HI R9, RZ, 0x7, R8 ;  /* 0x00000007ff097819 */ /* 0x000fe40000011608 */
[----:B------:R-:W-:-:S02]  /*1230*/  CS2R R60, SRZ ;  /* 0x00000000003c7805 */ /* 0x000fc4000001ff00 */
[----:B------:R-:W-:Y:S02]  /*1240*/  VIMNMX R8, RZ, UR7, PT ;  /* 0x00000007ff087c48 */ /* 0x000fe4000bfe0100 */
[----:B------:R-:W-:Y:S02]  /*1250*/  CS2R R62, SRZ ;  /* 0x00000000003e7805 */ /* 0x000fe4000001ff00 */
[----:B------:R-:W-:Y:S02]  /*1260*/  CS2R R64, SRZ ;  /* 0x0000000000407805 */ /* 0x000fe4000001ff00 */
[----:B------:R-:W-:Y:S01]  /*1270*/  CS2R R66, SRZ ;  /* 0x0000000000427805 */ /* 0x000fe2000001ff00 */
[----:B------:R-:W0:Y:S01]  /*1280*/  SHFL.IDX PT, R9, R9, RZ, 0x1f ;  /* 0x00001fff09097589 */ /* 0x000e2200000e0000 */
[----:B------:R-:W-:Y:S02]  /*1290*/  IADD3 R8, -R8, UR7, RZ ;  /* 0x0000000708087c10 */ /* 0x000fe4000fffe1ff */
[----:B------:R-:W-:-:S02]  /*12a0*/  CS2R R68, SRZ ;  /* 0x0000000000447805 */ /* 0x000fc4000001ff00 */
[----:B------:R-:W-:Y:S02]  /*12b0*/  CS2R R70, SRZ ;  /* 0x0000000000467805 */ /* 0x000fe4000001ff00 */
[----:B------:R-:W-:Y:S02]  /*12c0*/  CS2R R72, SRZ ;  /* 0x0000000000487805 */ /* 0x000fe4000001ff00 */
[----:B------:R-:W-:Y:S02]  /*12d0*/  ISETP.GE.AND P1, PT, R8, 0x1, PT ;  /* 0x000000010800780c */ /* 0x000fe40003f26270 */
[----:B------:R-:W-:Y:S02]  /*12e0*/  CS2R R74, SRZ ;  /* 0x00000000004a7805 */ /* 0x000fe4000001ff00 */
[----:B------:R-:W-:Y:S02]  /*12f0*/  CS2R R76, SRZ ;  /* 0x00000000004c7805 */ /* 0x000fe4000001ff00 */
[----:B------:R-:W-:-:S02]  /*1300*/  CS2R R78, SRZ ;  /* 0x00000000004e7805 */ /* 0x000fc4000001ff00 */
[----:B------:R-:W-:Y:S02]  /*1310*/  CS2R R80, SRZ ;  /* 0x0000000000507805 */ /* 0x000fe4000001ff00 */
[----:B------:R-:W-:Y:S02]  /*1320*/  CS2R R82, SRZ ;  /* 0x0000000000527805 */ /* 0x000fe4000001ff00 */
[----:B------:R-:W-:Y:S02]  /*1330*/  CS2R R84, SRZ ;  /* 0x0000000000547805 */ /* 0x000fe4000001ff00 */
        /* <DEDUP_REMOVED lines=12> */
[----:B0-----:R-:W-:Y:S02]  /*1400*/  R2UR UR8, R9 ;  /* 0x00000000090872ca */ /* 0x001fe400000e0000 */
[----:B------:R-:W-:Y:S02]  /*1410*/  CS2R R46, SRZ ;  /* 0x00000000002e7805 */ /* 0x000fe4000001ff00 */
[----:B------:R-:W-:-:S02]  /*1420*/  CS2R R48, SRZ ;  /* 0x0000000000307805 */ /* 0x000fc4000001ff00 */
[----:B------:R-:W-:Y:S02]  /*1430*/  CS2R R50, SRZ ;  /* 0x0000000000327805 */ /* 0x000fe4000001ff00 */
[----:B------:R-:W-:Y:S01]  /*1440*/  CS2R R52, SRZ ;  /* 0x0000000000347805 */ /* 0x000fe2000001ff00 */
[----:B--234-:R-:W-:Y:S06]  /*1450*/  @!P1 BRA `(.L_x_17) ;  /* 0x00000004009c9947 */ /* 0x01cfec0003800000 */
[----:B------:R-:W0:Y:S01]  /*1460*/  S2UR UR11, SR_CgaCtaId ;  /* 0x00000000000b79c3 */ /* 0x000e220000008800 */
[----:B------:R-:W-:Y:S01]  /*1470*/  ULEA.HI UR9, UR8, UR8, URZ, 0x1 ;  /* 0x0000000808097291 */ /* 0x000fe2000f8f083f */
[----:B------:R-:W-:Y:S01]  /*1480*/  IMAD.U32 R16, RZ, RZ, UR4 ;  /* 0x00000004ff107e24 */ /* 0x000fe2000f8e00ff */
[----:B------:R-:W-:Y:S01]  /*1490*/  UMOV UR10, 0x400 ;  /* 0x00000400000a7882 */ /* 0x000fe20000000000 */
[----:B------:R-:W-:Y:S01]  /*14a0*/  IMAD.U32 R9, RZ, RZ, UR5 ;  /* 0x00000005ff097e24 */ /* 0x000fe2000f8e00ff */
[----:B------:R-:W-:Y:S02]  /*14b0*/  ULOP3.LUT UR9, UR9, 0x7fffe, URZ, 0xc0, !UPT ;  /* 0x0007fffe09097892 */ /* 0x000fe4000f8ec03f */
[----:B------:R-:W-:Y:S02]  /*14c0*/  UPLOP3.LUT UP0, UPT, UPT, UPT, UPT, 0x40, 0x0 ;  /* 0x000000000000789c */ /* 0x000fe40003f0e870 */
[----:B------:R-:W-:Y:S02]  /*14d0*/  UIADD3 UR9, UR8, -UR9, URZ ;  /* 0x8000000908097290 */ /* 0x000fe4000fffe03f */
[----:B0-----:R-:W-:-:S04]  /*14e0*/  ULEA UR10, UR11, UR10, 0x18 ;  /* 0x0000000a0b0a7291 */ /* 0x001fc8000f8ec03f */
[----:B------:R-:W-:-:S04]  /*14f0*/  ULEA UR9, UR9, UR10, 0xd ;  /* 0x0000000a09097291 */ /* 0x000fc8000f8e683f */
[----:B------:R-:W-:-:S04]  /*1500*/  UIADD3 UR9, UR9, 0x100, URZ ;  /* 0x0000010009097890 */ /* 0x000fc8000fffe03f */
[----:B------:R-:W-:-:S03]  /*1510*/  USHF.R.U32.HI UR8, URZ, 0x4, UR9 ;  /* 0x000000043f087899 */ /* 0x000fc60008011609 */
[----:B------:R-:W-:Y:S01]  /*1520*/  UMOV UR9, UR5 ;  /* 0x0000000500097c82 */ /* 0x000fe20008000000 */
[----:B------:R-:W-:-:S12]  /*1530*/  ULOP3.LUT UR8, UR8, 0x3fff, URZ, 0xc0, !UPT ;  /* 0x00003fff08087892 */ /* 0x000fd8000f8ec03f */
.L_x_24:
[----:B------:R-:W-:-:S06]  /*1540*/  UISETP.NE.AND UP1, UPT, UR19, 0x3, UPT ;  /* 0x000000031300788c */ /* 0x000fcc000bf25270 */
[----:B------:R-:W-:-:S13]  /*1550*/  PLOP3.LUT P2, PT, PT, PT, UP1, 0x80, 0x0 ;  /* 0x000000000000781c */ /* 0x000fda0003f4f018 */
[----:B01----:R-:W-:Y:S05]  /*1560*/  @!P2 BRA `(.L_x_18) ;  /* 0x000000000004a947 */ /* 0x003fea0003800000 */
[----:B------:R-:W-:Y:S01]  /*1570*/  BPT.TRAP 0x1 ;  /* 0x000000040000795c */ /* 0x000fe20000300000 */
.L_x_18:
[----:B------:R-:W0:Y:S01]  /*1580*/  S2UR UR11, SR_CgaCtaId ;  /* 0x00000000000b79c3 */ /* 0x000e220000008800 */
[----:B------:R-:W-:Y:S01]  /*1590*/  UMOV UR10, 0x400 ;  /* 0x00000400000a7882 */ /* 0x000fe20000000000 */
[----:B------:R-:W-:Y:S01]  /*15a0*/  SHF.L.U32 R14, R16, 0x1f, RZ ;  /* 0x0000001f100e7819 */ /* 0x000fe200000006ff */
[----:B0-----:R-:W-:-:S04]  /*15b0*/  ULEA UR10, UR11, UR10, 0x18 ;  /* 0x0000000a0b0a7291 */ /* 0x001fc8000f8ec03f */
[----:B------:R-:W-:-:S09]  /*15c0*/  ULEA UR11, UR9, UR10, 0x3 ;  /* 0x0000000a090b7291 */ /* 0x000fd2000f8e183f */
[----:B------:R0:W1:Y:S01]  /*15d0*/  SYNCS.PHASECHK.TRANS64.TRYWAIT P1, [UR11], R14 ;  /* 0x0000000eff0075a7 */ /* 0x000062000802014b */
[----:B------:R-:W-:Y:S05]  /*15e0*/  @!P2 BRA `(.L_x_19) ;  /* 0x000000000004a947 */ /* 0x000fea0003800000 */
[----:B------:R-:W-:Y:S01]  /*15f0*/  BPT.TRAP 0x1 ;  /* 0x000000040000795c */ /* 0x000fe20000300000 */
.L_x_19:
[C---:B------:R-:W-:Y:S02]  /*1600*/  IMAD.SHL.U32 R10, R4.reuse, 0x40, RZ ;  /* 0x00000040040a7824 */ /* 0x040fe400078e00ff */
[C---:B------:R-:W-:Y:S02]  /*1610*/  IMAD.SHL.U32 R11, R4.reuse, 0x400, RZ ;  /* 0x00000400040b7824 */ /* 0x040fe400078e00ff */
[----:B------:R-:W-:Y:S01]  /*1620*/  IMAD.SHL.U32 R15, R4, 0x20, RZ ;  /* 0x00000020040f7824 */ /* 0x000fe200078e00ff */
[----:B------:R-:W-:-:S04]  /*1630*/  LOP3.LUT R10, R10, 0x3800, RZ, 0xc0, !PT ;  /* 0x000038000a0a7812 */ /* 0x000fc800078ec0ff */
[----:B------:R-:W-:Y:S01]  /*1640*/  LOP3.LUT R10, R10, 0x400, R11, 0xf8, !PT ;  /* 0x000004000a0a7812 */ /* 0x000fe200078ef80b */
[----:B------:R-:W-:-:S03]  /*1650*/  IMAD.U32 R11, RZ, RZ, UR9 ;  /* 0x00000009ff0b7e24 */ /* 0x000fc6000f8e00ff */
[----:B------:R-:W-:-:S04]  /*1660*/  LOP3.LUT R10, R10, 0x380, R15, 0xf8, !PT ;  /* 0x000003800a0a7812 */ /* 0x000fc800078ef80f */
[----:B------:R-:W-:-:S05]  /*1670*/  SHF.R.U32.HI R10, RZ, 0x3, R10 ;  /* 0x00000003ff0a7819 */ /* 0x000fca000001160a */
[----:B------:R-:W-:Y:S01]  /*1680*/  IMAD R10, R11, 0x1000, R10 ;  /* 0x000010000b0a7824 */ /* 0x000fe200078e020a */
[----:B-1----:R-:W-:Y:S06]  /*1690*/  @P1 BRA `(.L_x_20) ;  /* 0x0000000000081947 */ /* 0x002fec0003800000 */
[----:B------:R-:W1:Y:S02]  /*16a0*/  SYNCS.PHASECHK.TRANS64.TRYWAIT P1, [UR11], R14 ;  /* 0x0000000eff0075a7 */ /* 0x000e64000802014b */
[----:B-1----:R-:W-:Y:S05]  /*16b0*/  @!P1 BRA `(.L_x_21) ;  /* 0x0000006c00a89947 */ /* 0x002fea0003800000 */
.L_x_20:
[----:B------:R-:W-:Y:S01]  /*16c0*/  LDS.128 R88, [R10+UR10+0x30100] ;  /* 0x0301000a0a587984 */ /* 0x000fe20008000c00 */
[----:B------:R-:W-:Y:S02]  /*16d0*/  UIADD3 UR11, UR10, 0x20100, URZ ;  /* 0x000201000a0b7890 */ /* 0x000fe4000fffe03f */
[----:B------:R-:W-:Y:S01]  /*16e0*/  ULOP3.LUT UR18, UR8, 0x10000, URZ, 0xfc, !UPT ;  /* 0x0001000008127892 */ /* 0x000fe2000f8efc3f */
[----:B------:R-:W4:Y:S01]  /*16f0*/  LDS.128 R96, [R10+UR10+0x30900] ;  /* 0x0309000a0a607984 */ /* 0x000f220008000c00 */
[----:B------:R-:W-:Y:S02]  /*1700*/  USHF.R.U32.HI UR11, URZ, 0x4, UR11 ;  /* 0x000000043f0b7899 */ /* 0x000fe4000801160b */
[----:B------:R-:W-:Y:S02]  /*1710*/  ULEA UR18, UR9, UR18, 0xb ;  /* 0x0000001209127291 */ /* 0x000fe4000f8e583f */
[----:B------:R-:W-:Y:S01]  /*1720*/  ULOP3.LUT UR11, UR11, 0x3fff, URZ, 0xc0, !UPT ;  /* 0x00003fff0b0b7892 */ /* 0x000fe2000f8ec03f */
[----:B------:R-:W-:Y:S01]  /*1730*/  UMOV UR13, 0x40000040 ;  /* 0x40000040000d7882 */ /* 0x000fe20000000000 */
[----:B------:R-:W-:-:S02]  /*1740*/  UMOV UR15, 0x40000040 ;  /* 0x40000040000f7882 */ /* 0x000fc40000000000 */
[----:B------:R-:W-:Y:S01]  /*1750*/  ULOP3.LUT UR11, UR11, 0x10000, URZ, 0xfc, !UPT ;  /* 0x000100000b0b7892 */ /* 0x000fe2000f8efc3f */
[----:B------:R-:W-:-:S03]  /*1760*/  UMOV UR12, UR18 ;  /* 0x00000012000c7c82 */ /* 0x000fc60008000000 */
[----:B------:R-:W-:-:S07]  /*1770*/  ULEA UR11, UR9, UR11, 0xa ;  /* 0x0000000b090b7291 */ /* 0x000fce000f8e503f */
[----:B------:R-:W-:Y:S01]  /*1780*/  UMOV UR14, UR11 ;  /* 0x0000000b000e7c82 */ /* 0x000fe20008000000 */
[----:B----4-:R-:W-:-:S06]  /*1790*/  WARPGROUP.ARRIVE ;  /* 0x00000000000079c5 */ /* 0x010fcc0000000000 */
[----:B------:R-:W-:Y:S01]  /*17a0*/  HGMMA.SP.64x64x32.F32 R56, gdesc[UR12], R56, UP0, R88, 0x0 ;  /* 0x08e058000c3879f0 */ /* 0x000fe2000bf00a38 */
[----:B------:R-:W-:Y:S01]  /*17b0*/  UIADD3 UR12, UR18, 0x400, URZ ;  /* 0x00000400120c7890 */ /* 0x000fe2000fffe03f */
[----:B------:R-:W-:-:S08]  /*17c0*/  UMOV UR13, 0x40000040 ;  /* 0x40000040000d7882 */ /* 0x000fd00000000000 */
[----:B------:R-:W-:Y:S01]  /*17d0*/  HGMMA.SP.64x64x32.F32 R24, gdesc[UR12], R24, UP0, R96, 0x0 ;  /* 0x08e060000c1879f0 */ /* 0x000fe2000bf00a18 */
[----:B------:R-:W-:Y:S02]  /*17e0*/  UIADD3 UR12, UR18, 0x2, URZ ;  /* 0x00000002120c7890 */ /* 0x000fe4000fffe03f */
[----:B------:R-:W-:Y:S01]  /*17f0*/  UIADD3 UR14, UR11, 0x4, URZ ;  /* 0x000000040b0e7890 */ /* 0x000fe2000fffe03f */
[----:B------:R-:W-:Y:S01]  /*1800*/  UMOV UR13, 0x40000040 ;  /* 0x40000040000d7882 */ /* 0x000fe20000000000 */
[----:B------:R-:W-:-:S07]  /*1810*/  UMOV UR15, 0x40000040 ;  /* 0x40000040000f7882 */ /* 0x000fce0000000000 */
[----:B------:R-:W-:Y:S01]  /*1820*/  HGMMA.SP.64x64x32.F32 R56, gdesc[UR12], R56, R89, 0x0 ;  /* 0x08e059000c3879f0 */ /* 0x000fe20008700a38 */
[----:B------:R-:W-:Y:S01]  /*1830*/  UIADD3 UR12, UR18, 0x402, URZ ;  /* 0x00000402120c7890 */ /* 0x000fe2000fffe03f */
[----:B------:R-:W-:-:S08]  /*1840*/  UMOV UR13, 0x40000040 ;  /* 0x40000040000d7882 */ /* 0x000fd00000000000 */
[----:B------:R-:W-:Y:S01]  /*1850*/  HGMMA.SP.64x64x32.F32 R24, gdesc[UR12], R24, R97, 0x0 ;  /* 0x08e061000c1879f0 */ /* 0x000fe20008700a18 */
        /* <DEDUP_REMOVED lines=15> */
[----:B------:R-:W-:Y:S03]  /*1950*/  HGMMA.SP.64x64x32.F32 R24, gdesc[UR12], R24, R99, 0x0, gsb0 ;  /* 0x08e063000c1879f0 */ /* 0x000fe60008000a18 */
[----:B------:R-:W-:Y:S02]  /*1960*/  WARPGROUP.DEPBAR.LE gsb0, 0x0 ;  /* 0x00008000000079c5 */ /* 0x000fe40000010000 */
[----:B------:R-:W-:Y:S05]  /*1970*/  @!P2 BRA `(.L_x_22) ;  /* 0x000000000004a947 */ /* 0x000fea0003800000 */
[----:B------:R-:W-:Y:S01]  /*1980*/  BPT.TRAP 0x1 ;  /* 0x000000040000795c */ /* 0x000fe20000300000 */
.L_x_22:
[----:B------:R-:W-:Y:S01]  /*1990*/  UISETP.GT.U32.AND UP0, UPT, UR6, 0x1, UPT ;  /* 0x000000010600788c */ /* 0x000fe2000bf04070 */
[----:B------:R-:W-:-:S05]  /*19a0*/  @P0 LEA R10, R9, UR10, 0x3 ;  /* 0x0000000a090a0c11 */ /* 0x000fca000f8e18ff */
[----:B------:R-:W-:Y:S01]  /*19b0*/  PLOP3.LUT P1, PT, PT, PT, UP0, 0x80, 0x0 ;  /* 0x000000000000781c */ /* 0x000fe20003f2f008 */
[----:B-1----:R-:W-:-:S05]  /*19c0*/  @P0 VIADD R11, R10, 0x20 ;  /* 0x000000200a0b0836 */ /* 0x002fca0000000000 */
[----:B------:R-:W-:-:S04]  /*19d0*/  @P0 PRMT R11, R6, 0x654, R11 ;  /* 0x00000654060b0816 */ /* 0x000fc8000000000b */
[----:B------:R1:W-:Y:S03]  /*19e0*/  @P0 SYNCS.ARRIVE.TRANS64.RED.A1T0 RZ, [R11+URZ], RZ ;  /* 0x000000ff0bff09a7 */ /* 0x0003e6000810043f */
[----:B------:R-:W-:Y:S05]  /*19f0*/  @P1 BRA `(.L_x_23) ;  /* 0x0000000000041947 */ /* 0x000fea0003800000 */
[----:B------:R-:W-:Y:S01]  /*1a00*/  BPT.TRAP 0x1 ;  /* 0x000000040000795c */ /* 0x000fe20000300000 */
.L_x_23:
[----:B------:R-:W-:Y:S01]  /*1a10*/  UIADD3 UR9, UR9, 0x1, URZ ;  /* 0x0000000109097890 */ /* 0x000fe2000fffe03f */
[C---:B------:R-:W-:Y:S01]  /*1a20*/  ISETP.GT.AND P2, PT, R8.reuse, 0x1, PT ;  /* 0x000000010800780c */ /* 0x040fe20003f44270 */
[----:B------:R-:W-:Y:S02]  /*1a30*/  VIADD R9, R9, 0x1 ;  /* 0x0000000109097836 */ /* 0x000fe40000000000 */
[----:B------:R-:W-:Y:S01]  /*1a40*/  UISETP.NE.AND UP0, UPT, UR9, 0x4, UPT ;  /* 0x000000040900788c */ /* 0x000fe2000bf05270 */
[----:B------:R-:W-:Y:S02]  /*1a50*/  VIADD R8, R8, 0xffffffff ;  /* 0xffffffff08087836 */ /* 0x000fe40000000000 */
[C---:B------:R-:W-:Y:S01]  /*1a60*/  ISETP.NE.AND P1, PT, R9.reuse, 0x4, PT ;  /* 0x000000040900780c */ /* 0x040fe20003f25270 */
[----:B------:R-:W-:Y:S02]  /*1a70*/  USEL UR10, URZ, 0x1, UP0 ;  /* 0x000000013f0a7887 */ /* 0x000fe40008000000 */
[----:B------:R-:W-:Y:S01]  /*1a80*/  USEL UR9, UR9, URZ, UP0 ;  /* 0x0000003f09097287 */ /* 0x000fe20008000000 */
[----:B------:R-:W-:Y:S01]  /*1a90*/  SEL R9, R9, RZ, P1 ;  /* 0x000000ff09097207 */ /* 0x000fe20000800000 */
[----:B------:R-:W-:-:S02]  /*1aa0*/  UPLOP3.LUT UP0, UPT, UPT, UPT, UPT, 0x80, 0x0 ;  /* 0x000000000000789c */ /* 0x000fc40003f0f070 */
[----:B------:R-:W-:Y:S01]  /*1ab0*/  LOP3.LUT R16, R16, UR10, RZ, 0x3c, !PT ;  /* 0x0000000a10107c12 */ /* 0x000fe2000f8e3cff */
[----:B------:R-:W-:Y:S08]  /*1ac0*/  @P2 BRA `(.L_x_24) ;  /* 0xfffffff8009c2947 */ /* 0x000ff0000383ffff */
.L_x_17:
[----:B------:R-:W-:Y:S01]  /*1ad0*/  LOP3.LUT R8, R4, 0x60, RZ, 0xc0, !PT ;  /* 0x0000006004087812 */ /* 0x000fe200078ec0ff */
[----:B------:R-:W-:Y:S01]  /*1ae0*/  UIADD3 UR5, UR7, UR5, URZ ;  /* 0x0000000507057290 */ /* 0x000fe2000fffe03f */
[----:B------:R-:W-:Y:S01]  /*1af0*/  SHF.R.U32.HI R9, RZ, 0x2, R4 ;  /* 0x00000002ff097819 */ /* 0x000fe20000011604 */
[----:B------:R-:W-:Y:S01]  /*1b00*/  IMAD.SHL.U32 R97, R13, 0x40, RZ ;  /* 0x000000400d617824 */ /* 0x000fe200078e00ff */
[----:B------:R-:W-:Y:S01]  /*1b10*/  SHF.R.U32.HI R8, RZ, 0x5, R8 ;  /* 0x00000005ff087819 */ /* 0x000fe20000011608 */
[----:B------:R-:W-:Y:S01]  /*1b20*/  USHF.R.U32.HI UR8, URZ, 0x2, UR5 ;  /* 0x000000023f087899 */ /* 0x000fe20008011605 */
[----:B------:R-:W-:Y:S01]  /*1b30*/  LOP3.LUT R9, R9, 0x7, RZ, 0xc0, !PT ;  /* 0x0000000709097812 */ /* 0x000fe200078ec0ff */
[----:B------:R-:W-:Y:S01]  /*1b40*/  ULDC UR12, c[0x0][0x284] ;  /* 0x0000a100000c7ab9 */ /* 0x000fe20000000800 */
[----:B------:R-:W-:Y:S01]  /*1b50*/  LOP3.LUT R10, R7, 0x1, RZ, 0xc0, !PT ;  /* 0x00000001070a7812 */ /* 0x000fe200078ec0ff */
[C---:B0-----:R-:W-:Y:S01]  /*1b60*/  IMAD.SHL.U32 R14, R8.reuse, 0x10, RZ ;  /* 0x00000010080e7824 */ /* 0x041fe200078e00ff */
[----:B------:R-:W-:Y:S01]  /*1b70*/  ULOP3.LUT UR8, UR8, 0x1, URZ, 0xc0, !UPT ;  /* 0x0000000108087892 */ /* 0x000fe2000f8ec03f */
[--C-:B-1----:R-:W-:Y:S01]  /*1b80*/  IMAD R11, R8, -0x10, -R9.reuse ;  /* 0xfffffff0080b7824 */ /* 0x102fe200078e0a09 */
[----:B------:R-:W-:Y:S01]  /*1b90*/  SHF.R.U32.HI R8, RZ, 0x1, R4 ;  /* 0x00000001ff087819 */ /* 0x000fe20000011604 */
[----:B------:R-:W-:Y:S01]  /*1ba0*/  UISETP.GT.U32.AND UP0, UPT, UR5, 0x3, UPT ;  /* 0x000000030500788c */ /* 0x000fe2000bf04070 */
[----:B------:R-:W-:Y:S01]  /*1bb0*/  LOP3.LUT R9, R14, 0xfffffff0, R9, 0xe2, !PT ;  /* 0xfffffff00e097812 */ /* 0x000fe200078ee209 */
[----:B------:R-:W-:Y:S01]  /*1bc0*/  IMAD R96, R10, -0x40, R11 ;  /* 0xffffffc00a607824 */ /* 0x000fe200078e020b */
[----:B------:R-:W0:Y:S01]  /*1bd0*/  LDC R14, c[0x0][0x288] ;  /* 0x0000a200ff0e7b82 */ /* 0x000e220000000800 */
[----:B------:R-:W-:Y:S01]  /*1be0*/  IMAD.SHL.U32 R11, R12, 0x100, RZ ;  /* 0x000001000c0b7824 */ /* 0x000fe200078e00ff */
[----:B------:R-:W-:Y:S01]  /*1bf0*/  LOP3.LUT R8, R9, 0x40, R8, 0xf8, !PT ;  /* 0x0000004009087812 */ /* 0x000fe200078ef808 */
[----:B------:R-:W-:Y:S01]  /*1c00*/  UISETP.NE.U32.AND UP1, UPT, UR8, 0x1, UPT ;  /* 0x000000010800788c */ /* 0x000fe2000bf25070 */
[----:B------:R-:W-:Y:S01]  /*1c10*/  SHF.R.S32.HI R16, RZ, 0x1f, R5 ;  /* 0x0000001fff107819 */ /* 0x000fe20000011405 */
[----:B------:R-:W-:Y:S01]  /*1c20*/  ULDC.64 UR10, c[0x0][0x6d0] ;  /* 0x0001b400000a7ab9 */ /* 0x000fe20000000a00 */
[----:B------:R-:W-:Y:S01]  /*1c30*/  LOP3.LUT R98, R8, R11, RZ, 0xfc, !PT ;  /* 0x0000000b08627212 */ /* 0x000fe200078efcff */
[----:B------:R-:W-:Y:S01]  /*1c40*/  UISETP.LT.U32.AND UP0, UPT, UR7, 0x4, UP0 ;  /* 0x000000040700788c */ /* 0x000fe20008701070 */
[----:B------:R-:W-:Y:S01]  /*1c50*/  LOP3.LUT R10, R4, 0x3, RZ, 0xc0, !PT ;  /* 0x00000003040a7812 */ /* 0x000fe200078ec0ff */
[----:B------:R-:W-:Y:S01]  /*1c60*/  UISETP.GT.U32.AND UP1, UPT, UR7, 0x3, !UP1 ;  /* 0x000000030700788c */ /* 0x000fe2000cf24070 */
[----:B------:R-:W-:Y:S01]  /*1c70*/  IMAD R8, R16, UR10, RZ ;  /* 0x0000000a10087c24 */ /* 0x000fe2000f8e02ff */
[----:B------:R-:W-:Y:S01]  /*1c80*/  SHF.R.S32.HI R99, RZ, 0x1f, R98 ;  /* 0x0000001fff637819 */ /* 0x000fe20000011462 */
[----:B------:R-:W-:Y:S01]  /*1c90*/  USEL UR9, URZ, 0x1, !UP0 ;  /* 0x000000013f097887 */ /* 0x000fe2000c000000 */
[----:B------:R-:W-:Y:S01]  /*1ca0*/  IADD3 R96, -R11, UR12, R96 ;  /* 0x0000000c0b607c10 */ /* 0x000fe2000fffe160 */
[----:B------:R-:W-:Y:S01]  /*1cb0*/  USEL UR8, URZ, 0x1, !UP1 ;  /* 0x000000013f087887 */ /* 0x000fe2000c800000 */
[C---:B------:R-:W-:Y:S01]  /*1cc0*/  IMAD R15, R5.reuse, UR11, R8 ;  /* 0x0000000b050f7c24 */ /* 0x040fe2000f8e0208 */
[----:B------:R-:W-:Y:S01]  /*1cd0*/  ULOP3.LUT UR5, UR5, 0x3, URZ, 0xc0, !UPT ;  /* 0x0000000305057892 */ /* 0x000fe2000f8ec03f */
[----:B------:R-:W-:Y:S01]  /*1ce0*/  IMAD.WIDE.U32 R8, R5, UR10, R98 ;  /* 0x0000000a05087c25 */ /* 0x000fe2000f8e0062 */
[----:B------:R-:W-:Y:S01]  /*1cf0*/  ULOP3.LUT UR4, UR8, UR4, UR9, 0x96, !UPT ;  /* 0x0000000408047292 */ /* 0x000fe2000f8e9609 */
[----:B------:R-:W-:-:S02]  /*1d00*/  WARPGROUP.DEPBAR.LE gsb0, 0x0 ;  /* 0x00008000000079c5 */ /* 0x000fc40000010000 */
[----:B------:R-:W-:Y:S01]  /*1d10*/  IMAD.IADD R9, R9, 0x1, R15 ;  /* 0x0000000109097824 */ /* 0x000fe200078e020f */
[----:B0-----:R-:W-:Y:S01]  /*1d20*/  ISETP.GE.AND P1, PT, R97, R14, PT ;  /* 0x0000000e6100720c */ /* 0x001fe20003f26270 */
[----:B------:R-:W-:-:S03]  /*1d30*/  IMAD R10, R10, -0x2, R14 ;  /* 0xfffffffe0a0a7824 */ /* 0x000fc600078e020e */
[----:B------:R-:W-:Y:S01]  /*1d40*/  ISETP.GE.OR P1, PT, R11, UR12, P1 ;  /* 0x0000000c0b007c0c */ /* 0x000fe20008f26670 */
[----:B------:R-:W-:-:S12]  /*1d50*/  IMAD.IADD R97, R10, 0x1, -R97 ;  /* 0x000000010a617824 */ /* 0x000fd800078e0a61 */
[----:B------:R-:W-:Y:S05]  /*1d60*/  @P1 BRA `(.L_x_25) ;  /* 0x00000048006c1947 */ /* 0x000fea0003800000 */
[----:B------:R-:W0:Y:S01]  /*1d70*/  LDC.64 R20, c[0x0][0x6c8] ;  /* 0x0001b200ff147b82 */ /* 0x000e220000000a00 */
[----:B------:R-:W-:Y:S01]  /*1d80*/  IMAD.WIDE R10, R13, 0x40, RZ ;  /* 0x000000400d0a7825 */ /* 0x000fe200078e02ff */
[----:B---3-5:R-:W-:Y:S01]  /*1d90*/  FSETP.NEU.AND P2, PT, R95, RZ, PT ;  /* 0x000000ff5f00720b */ /* 0x028fe20003f4d000 */
[----:B------:R-:W-:Y:S01]  /*1da0*/  BSSY B0, `(.L_x_25) ;  /* 0x0000497000007945 */ /* 0x000fe20003800000 */
[----:B------:R-:W-:Y:S01]  /*1db0*/  ISETP.GT.AND P1, PT, R97, RZ, PT ;  /* 0x000000ff6100720c */ /* 0x000fe20003f24270 */
[----:B------:R-:W-:-:S03]  /*1dc0*/  IMAD.SHL.U32 R113, R4, 0x2, RZ ;  /* 0x0000000204717824 */ /* 0x000fc600078e00ff */
[----:B------:R-:W-:Y:S02]  /*1dd0*/  ISETP.GT.AND P3, PT, R96, RZ, P1 ;  /* 0x000000ff6000720c */ /* 0x000fe40000f64270 */
[----:B------:R-:W-:Y:S01]  /*1de0*/  LOP3.LUT R113, R10, 0x6, R113, 0xf8, !PT ;  /* 0x000000060a717812 */ /* 0x000fe200078ef871 */
[----:B0-----:R-:W-:-:S04]  /*1df0*/  IMAD R12, R11, R20, RZ ;  /* 0x000000140b0c7224 */ /* 0x001fc800078e02ff */
[----:B------:R-:W-:-:S04]  /*1e00*/  IMAD.WIDE.U32 R14, R113, R20, R8 ;  /* 0x00000014710e7225 */ /* 0x000fc800078e0008 */
[----:B------:R-:W-:-:S04]  /*1e10*/  IMAD R9, R113, R21, R12 ;  /* 0x0000001571097224 */ /* 0x000fc800078e020c */
[----:B------:R-:W-:Y:S01]  /*1e20*/  IMAD.IADD R13, R15, 0x1, R9 ;  /* 0x000000010f0d7824 */ /* 0x000fe200078e0209 */
[----:B------:R-:W-:Y:S06]  /*1e30*/  @!P2 BRA `(.L_x_26) ;  /* 0x00000034009ca947 */ /* 0x000fec0003800000 */
[----:B------:R-:W0:Y:S01]  /*1e40*/  LDC.64 R100, c[0x0][0x6b0] ;  /* 0x0001ac00ff647b82 */ /* 0x000e220000000a00 */
[----:B------:R-:W-:Y:S01]  /*1e50*/  ULDC.64 UR8, c[0x0][0x6b8] ;  /* 0x0001ae0000087ab9 */ /* 0x000fe20000000a00 */
[----:B------:R-:W-:Y:S01]  /*1e60*/  ULDC.64 UR10, c[0x0][0x6a8] ;  /* 0x0001aa00000a7ab9 */ /* 0x000fe20000000a00 */
[----:B------:R-:W-:Y:S01]  /*1e70*/  IMAD R8, R16, UR8, RZ ;  /* 0x0000000810087c24 */ /* 0x000fe2000f8e02ff */
[----:B------:R-:W-:Y:S01]  /*1e80*/  ULDC.64 UR12, c[0x0][0x6c0] ;  /* 0x0001b000000c7ab9 */ /* 0x000fe20000000a00 */
[----:B------:R-:W-:-:S03]  /*1e90*/  IMAD.WIDE.U32 R102, R5, UR8, R98 ;  /* 0x0000000805667c25 */ /* 0x000fc6000f8e0062 */
[----:B------:R-:W1:Y:S01]  /*1ea0*/  LDC.64 R88, c[0x0][0x6b0] ;  /* 0x0001ac00ff587b82 */ /* 0x000e620000000a00 */
[----:B------:R-:W-:Y:S02]  /*1eb0*/  IMAD R111, R5, UR9, R8 ;  /* 0x00000009056f7c24 */ /* 0x000fe4000f8e0208 */
[----:B------:R-:W-:Y:S02]  /*1ec0*/  IMAD.MOV.U32 R104, RZ, RZ, R102 ;  /* 0x000000ffff687224 */ /* 0x000fe400078e0066 */
[----:B------:R-:W-:Y:S02]  /*1ed0*/  IMAD.IADD R105, R103, 0x1, R111 ;  /* 0x0000000167697824 */ /* 0x000fe400078e026f */
[-C--:B0-----:R-:W-:Y:S02]  /*1ee0*/  IMAD R10, R11, R100.reuse, RZ ;  /* 0x000000640b0a7224 */ /* 0x081fe400078e02ff */
[----:B------:R-:W-:-:S04]  /*1ef0*/  IMAD.WIDE.U32 R8, R113, R100, R104 ;  /* 0x0000006471087225 */ /* 0x000fc800078e0068 */
[----:B------:R-:W-:Y:S01]  /*1f00*/  IMAD R115, R113, R101, R10 ;  /* 0x0000006571737224 */ /* 0x000fe200078e020a */
[----:B------:R-:W-:-:S03]  /*1f10*/  LEA R10, P2, R8, UR10, 0x2 ;  /* 0x0000000a080a7c11 */ /* 0x000fc6000f8410ff */
[----:B------:R-:W-:-:S05]  /*1f20*/  IMAD.IADD R9, R9, 0x1, R115 ;  /* 0x0000000109097824 */ /* 0x000fca00078e0273 */
[----:B------:R-:W-:-:S05]  /*1f30*/  LEA.HI.X R11, R8, UR11, R9, 0x2, P2 ;  /* 0x0000000b080b7c11 */ /* 0x000fca00090f1409 */
[----:B------:R0:W3:Y:S01]  /*1f40*/  @P3 LDG.E.LTC128B R90, desc[UR16][R10.64] ;  /* 0x000000100a5a3981 */ /* 0x0000e2000c1e1920 */
[----:B------:R-:W-:Y:S01]  /*1f50*/  ISETP.GT.AND P6, PT, R97, 0x1, PT ;  /* 0x000000016100780c */ /* 0x000fe20003fc4270 */
[CC--:B-1----:R-:W-:Y:S01]  /*1f60*/  IMAD.WIDE.U32 R22, R113.reuse, R100.reuse, R88 ;  /* 0x0000006471167225 */ /* 0x0c2fe200078e0058 */
[----:B------:R-:W-:Y:S01]  /*1f70*/  LEA R12, P2, R14, UR12, 0x2 ;  /* 0x0000000c0e0c7c11 */ /* 0x000fe2000f8410ff */
[----:B------:R-:W-:Y:S01]  /*1f80*/  BSSY B1, `(.L_x_27) ;  /* 0x0000017000017945 */ /* 0x000fe20003800000 */
[----:B------:R-:W-:Y:S01]  /*1f90*/  ISETP.GT.AND P4, PT, R96, RZ, P6 ;  /* 0x000000ff6000720c */ /* 0x000fe20003784270 */
[----:B------:R-:W-:Y:S01]  /*1fa0*/  IMAD.WIDE.U32 R8, R113, R100, R98 ;  /* 0x0000006471087225 */ /* 0x000fe200078e0062 */
[----:B------:R-:W-:Y:S02]  /*1fb0*/  LEA.HI.X R13, R14, UR13, R13, 0x2, P2 ;  /* 0x0000000d0e0d7c11 */ /* 0x000fe400090f140d */
[----:B------:R-:W-:Y:S01]  /*1fc0*/  LOP3.LUT R130, R130, 0xfffffffd, RZ, 0xc0, !PT ;  /* 0xfffffffd82827812 */ /* 0x000fe200078ec0ff */
[C---:B------:R-:W-:Y:S01]  /*1fd0*/  IMAD.IADD R93, R115.reuse, 0x1, R23 ;  /* 0x00000001735d7824 */ /* 0x040fe200078e0217 */
[----:B0-----:R-:W-:Y:S01]  /*1fe0*/  IADD3 R11, P2, R102, R22, RZ ;  /* 0x00000016660b7210 */ /* 0x001fe20007f5e0ff */
[----:B------:R-:W-:-:S02]  /*1ff0*/  IMAD.IADD R9, R115, 0x1, R9 ;  /* 0x0000000173097824 */ /* 0x000fc400078e0209 */
[----:B------:R-:W-:Y:S02]  /*2000*/  @P6 LOP3.LUT R130, R130, 0x2, RZ, 0xfc, !PT ;  /* 0x0000000282826812 */ /* 0x000fe400078efcff */
[----:B------:R-:W-:Y:S01]  /*2010*/  IMAD.X R18, R93, 0x1, R105, P2 ;  /* 0x000000015d127824 */ /* 0x000fe200010e0669 */
[----:B------:R-:W-:Y:S01]  /*2020*/  LEA R10, P2, R20, R12, 0x2 ;  /* 0x0000000c140a7211 */ /* 0x000fe200078410ff */
[----:B------:R-:W-:-:S04]  /*2030*/  IMAD.WIDE.U32 R16, R5, UR8, R8 ;  /* 0x0000000805107c25 */ /* 0x000fc8000f8e0008 */
[----:B---3--:R-:W-:-:S04]  /*2040*/  FMUL R15, R90, R95 ;  /* 0x0000005f5a0f7220 */ /* 0x008fc80000400000 */
[----:B--2---:R-:W-:-:S05]  /*2050*/  FFMA R91, R56, R94, R15 ;  /* 0x0000005e385b7223 */ /* 0x004fca000000000f */
[----:B------:R0:W-:Y:S01]  /*2060*/  @P3 STG.E desc[UR16][R12.64], R91 ;  /* 0x0000005b0c003986 */ /* 0x0001e2000c101910 */
[----:B------:R-:W-:-:S04]  /*2070*/  LEA R14, P3, R11, UR10, 0x2 ;  /* 0x0000000a0b0e7c11 */ /* 0x000fc8000f8610ff */
[----:B------:R-:W-:Y:S02]  /*2080*/  LEA.HI.X R15, R11, UR11, R18, 0x2, P3 ;  /* 0x0000000b0b0f7c11 */ /* 0x000fe400098f1412 */
[----:B------:R-:W-:Y:S02]  /*2090*/  LEA.HI.X R11, R20, R13, R21, 0x2, P2 ;  /* 0x0000000d140b7211 */ /* 0x000fe400010f1415 */
[----:B------:R-:W-:Y:S02]  /*20a0*/  IADD3 R18, P3, R98, R22, RZ ;  /* 0x0000001662127210 */ /* 0x000fe40007f7e0ff */
[----:B------:R-:W-:Y:S01]  /*20b0*/  LEA R8, P2, R16, UR10, 0x2 ;  /* 0x0000000a10087c11 */ /* 0x000fe2000f8410ff */
[----:B0-----:R-:W-:Y:S01]  /*20c0*/  IMAD.IADD R91, R111, 0x1, R17 ;  /* 0x000000016f5b7824 */ /* 0x001fe200078e0211 */
[----:B------:R-:W-:Y:S11]  /*20d0*/  @!P4 BRA `(.L_x_28) ;  /* 0x000000000004c947 */ /* 0x000ff60003800000 */
[----:B------:R0:W5:Y:S02]  /*20e0*/  LDG.E.LTC128B R90, desc[UR16][R14.64] ;  /* 0x000000100e5a7981 */ /* 0x000164000c1e1920 */
.L_x_28:
[----:B------:R-:W-:Y:S05]  /*20f0*/  BSYNC B1 ;  /* 0x0000000000017941 */ /* 0x000fea0003800000 */
.L_x_27:
[----:B------:R-:W-:Y:S01]  /*2100*/  LEA.HI.X R9, R16, UR11, R91, 0x2, P2 ;  /* 0x0000000b10097c11 */ /* 0x000fe200090f145b */
[----:B-----5:R-:W-:Y:S01]  /*2110*/  FMUL R56, R90, R95 ;  /* 0x0000005f5a387220 */ /* 0x020fe20000400000 */
[----:B------:R-:W-:Y:S01]  /*2120*/  ISETP.GT.AND P2, PT, R96, 0x8, P1 ;  /* 0x000000086000780c */ /* 0x000fe20000f44270 */
[--C-:B------:R-:W-:Y:S01]  /*2130*/  IMAD.X R19, R99, 0x1, R93.reuse, P3 ;  /* 0x0000000163137824 */ /* 0x100fe200018e065d */
[----:B------:R-:W-:Y:S01]  /*2140*/  BSSY B1, `(.L_x_29) ;  /* 0x000000e000017945 */ /* 0x000fe20003800000 */
[----:B0-----:R-:W-:Y:S02]  /*2150*/  IMAD.MOV.U32 R14, RZ, RZ, R22 ;  /* 0x000000ffff0e7224 */ /* 0x001fe400078e0016 */
[----:B------:R-:W-:Y:S01]  /*2160*/  FFMA R91, R57, R94, R56 ;  /* 0x0000005e395b7223 */ /* 0x000fe20000000038 */
[----:B------:R-:W-:Y:S02]  /*2170*/  IMAD.MOV.U32 R15, RZ, RZ, R93 ;  /* 0x000000ffff0f7224 */ /* 0x000fe400078e005d */
[----:B------:R-:W-:-:S02]  /*2180*/  IMAD.WIDE.U32 R16, R5, UR8, R18 ;  /* 0x0000000805107c25 */ /* 0x000fc4000f8e0012 */
[----:B------:R0:W-:Y:S02]  /*2190*/  @P4 STG.E desc[UR16][R10.64], R91 ;  /* 0x0000005b0a004986 */ /* 0x0001e4000c101910 */
[----:B------:R-:W-:Y:S01]  /*21a0*/  IMAD.WIDE.U32 R22, R100, 0x7, R14 ;  /* 0x0000000764167825 */ /* 0x000fe200078e000e */
[----:B------:R-:W-:-:S03]  /*21b0*/  LEA R14, P3, R16, UR10, 0x2 ;  /* 0x0000000a100e7c11 */ /* 0x000fc6000f8610ff */
[----:B------:R-:W-:Y:S01]  /*21c0*/  IMAD R106, R101, 0x7, RZ ;  /* 0x00000007656a7824 */ /* 0x000fe200078e02ff */
[----:B------:R-:W-:Y:S01]  /*21d0*/  IADD3 R18, P4, R102, R22, RZ ;  /* 0x0000001666127210 */ /* 0x000fe20007f9e0ff */
[----:B------:R-:W-:Y:S02]  /*21e0*/  IMAD.IADD R57, R111, 0x1, R17 ;  /* 0x000000016f397824 */ /* 0x000fe400078e0211 */
[----:B------:R-:W-:Y:S01]  /*21f0*/  IMAD.IADD R56, R23, 0x1, R106 ;  /* 0x0000000117387824 */ /* 0x000fe200078e026a */
[----:B------:R-:W-:Y:S09]  /*2200*/  @!P2 BRA `(.L_x_30) ;  /* 0x000000000004a947 */ /* 0x000ff20003800000 */
[----:B------:R1:W5:Y:S02]  /*2210*/  LDG.E.LTC128B R90, desc[UR16][R8.64+0x20] ;  /* 0x00002010085a7981 */ /* 0x000364000c1e1920 */
.L_x_30:
[----:B------:R-:W-:Y:S05]  /*2220*/  BSYNC B1 ;  /* 0x0000000000017941 */ /* 0x000fea0003800000 */
.L_x_29:
[----:B-----5:R-:W-:Y:S01]  /*2230*/  FMUL R17, R90, R95 ;  /* 0x0000005f5a117220 */ /* 0x020fe20000400000 */
[----:B------:R-:W-:Y:S01]  /*2240*/  IMAD.X R19, R56, 0x1, R105, P4 ;  /* 0x0000000138137824 */ /* 0x000fe200020e0669 */
[----:B------:R-:W-:Y:S01]  /*2250*/  LEA.HI.X R15, R16, UR11, R57, 0x2, P3 ;  /* 0x0000000b100f7c11 */ /* 0x000fe200098f1439 */
[----:B------:R-:W-:Y:S01]  /*2260*/  BSSY B1, `(.L_x_31) ;  /* 0x000000c000017945 */ /* 0x000fe20003800000 */
[----:B------:R-:W-:Y:S01]  /*2270*/  LEA R16, P3, R18, UR10, 0x2 ;  /* 0x0000000a12107c11 */ /* 0x000fe2000f8610ff */
[----:B------:R-:W-:Y:S01]  /*2280*/  FFMA R57, R58, R94, R17 ;  /* 0x0000005e3a397223 */ /* 0x000fe20000000011 */
[----:B------:R-:W-:Y:S02]  /*2290*/  ISETP.GT.AND P5, PT, R97, 0x8, PT ;  /* 0x000000086100780c */ /* 0x000fe40003fa4270 */
[----:B------:R-:W-:Y:S02]  /*22a0*/  LEA.HI.X R17, R18, UR11, R19, 0x2, P3 ;  /* 0x0000000b12117c11 */ /* 0x000fe400098f1413 */
[----:B------:R-:W-:Y:S01]  /*22b0*/  ISETP.GT.AND P3, PT, R96, 0x8, P6 ;  /* 0x000000086000780c */ /* 0x000fe20003764270 */
[----:B------:R2:W-:Y:S01]  /*22c0*/  @P2 STG.E desc[UR16][R12.64+0x20], R57 ;  /* 0x000020390c002986 */ /* 0x0005e2000c101910 */
[----:B------:R-:W-:-:S02]  /*22d0*/  LOP3.LUT R130, R130, 0xfffffffb, RZ, 0xc0, !PT ;  /* 0xfffffffb82827812 */ /* 0x000fc400078ec0ff */
[----:B------:R-:W-:-:S05]  /*22e0*/  ISETP.GT.AND P2, PT, R96, RZ, P5 ;  /* 0x000000ff6000720c */ /* 0x000fca0002f44270 */
[----:B------:R-:W-:-:S04]  /*22f0*/  @P5 LOP3.LUT R130, R130, 0x4, RZ, 0xfc, !PT ;  /* 0x0000000482825812 */ /* 0x000fc800078efcff */
[----:B--2---:R-:W-:Y:S05]  /*2300*/  @!P3 BRA `(.L_x_32) ;  /* 0x000000000004b947 */ /* 0x004fea0003800000 */
[----:B------:R2:W5:Y:S02]  /*2310*/  LDG.E.LTC128B R90, desc[UR16][R14.64+0x20] ;  /* 0x000020100e5a7981 */ /* 0x000564000c1e1920 */
.L_x_32:
[----:B------:R-:W-:Y:S05]  /*2320*/  BSYNC B1 ;  /* 0x0000000000017941 */ /* 0x000fea0003800000 */
.L_x_31:
[----:B-----5:R-:W-:Y:S01]  /*2330*/  FMUL R18, R90, R95 ;  /* 0x0000005f5a127220 */ /* 0x020fe20000400000 */
[----:B------:R-:W-:-:S03]  /*2340*/  IMAD.MOV.U32 R112, RZ, RZ, R90 ;  /* 0x000000ffff707224 */ /* 0x000fc600078e005a */
[----:B------:R-:W-:-:S05]  /*2350*/  FFMA R19, R59, R94, R18 ;  /* 0x0000005e3b137223 */ /* 0x000fca0000000012 */
[----:B------:R3:W-:Y:S04]  /*2360*/  @P3 STG.E desc[UR16][R10.64+0x20], R19 ;  /* 0x000020130a003986 */ /* 0x0007e8000c101910 */
[----:B------:R4:W2:Y:S01]  /*2370*/  @P2 LDG.E.LTC128B R112, desc[UR16][R16.64] ;  /* 0x0000001010702981 */ /* 0x0008a2000c1e1920 */
[----:B------:R-:W-:Y:S01]  /*2380*/  IADD3 R22, P3, R22, R100, RZ ;  /* 0x0000006416167210 */ /* 0x000fe20007f7e0ff */
[----:B------:R-:W-:Y:S01]  /*2390*/  IMAD.WIDE.U32 R88, R100, 0x7, R88 ;  /* 0x0000000764587825 */ /* 0x000fe200078e0058 */
[----:B------:R-:W-:Y:S02]  /*23a0*/  ISETP.GT.AND P4, PT, R97, 0x9, PT ;  /* 0x000000096100780c */ /* 0x000fe40003f84270 */
[----:B------:R-:W-:Y:S01]  /*23b0*/  SHF.L.U64.HI R109, R20, 0x5, R21 ;  /* 0x00000005146d7819 */ /* 0x000fe20000010215 */
[----:B------:R-:W-:-:S02]  /*23c0*/  IMAD.X R23, R56, 0x1, R101, P3 ;  /* 0x0000000138177824 */ /* 0x000fc400018e0665 */
[----:B------:R-:W-:Y:S02]  /*23d0*/  IMAD.IADD R133, R106, 0x1, R89 ;  /* 0x000000016a857824 */ /* 0x000fe400078e0259 */
[----:B------:R-:W-:-:S04]  /*23e0*/  IMAD.WIDE.U32 R122, R100, 0x7, R22 ;  /* 0x00000007647a7825 */ /* 0x000fc800078e0016 */
[----:B------:R-:W-:Y:S01]  /*23f0*/  IMAD.IADD R140, R106, 0x1, R123 ;  /* 0x000000016a8c7824 */ /* 0x000fe200078e027b */
[-C--:B------:R-:W-:Y:S01]  /*2400*/  IADD3 R124, P3, R122, R100.reuse, RZ ;  /* 0x000000647a7c7210 */ /* 0x080fe20007f7e0ff */
[----:B------:R-:W-:Y:S02]  /*2410*/  IMAD.MOV.U32 R132, RZ, RZ, R88 ;  /* 0x000000ffff847224 */ /* 0x000fe400078e0058 */
[----:B------:R-:W-:Y:S02]  /*2420*/  IMAD R89, R21, 0x1c, RZ ;  /* 0x0000001c15597824 */ /* 0x000fe400078e02ff */
[----:B------:R-:W-:Y:S02]  /*2430*/  IMAD.X R125, R140, 0x1, R101, P3 ;  /* 0x000000018c7d7824 */ /* 0x000fe400018e0665 */
[----:B----4-:R-:W-:-:S04]  /*2440*/  IMAD.WIDE.U32 R16, R113, R100, R132 ;  /* 0x0000006471107225 */ /* 0x010fc800078e0084 */
[----:B------:R-:W-:-:S04]  /*2450*/  IMAD.WIDE.U32 R58, R100, 0x7, R124 ;  /* 0x00000007643a7825 */ /* 0x000fc800078e007c */
[----:B------:R-:W-:Y:S01]  /*2460*/  IMAD.IADD R142, R106, 0x1, R59 ;  /* 0x000000016a8e7824 */ /* 0x000fe200078e023b */
[----:B------:R-:W-:Y:S01]  /*2470*/  IADD3 R56, P3, R58, R100, RZ ;  /* 0x000000643a387210 */ /* 0x000fe20007f7e0ff */
[----:B------:R-:W-:-:S04]  /*2480*/  IMAD.WIDE.U32 R138, R20, 0x1c, R10 ;  /* 0x0000001c148a7825 */ /* 0x000fc800078e000a */
[----:B------:R-:W-:Y:S02]  /*2490*/  IMAD.X R57, R142, 0x1, R101, P3 ;  /* 0x000000018e397824 */ /* 0x000fe400018e0665 */
[----:B------:R-:W-:Y:S02]  /*24a0*/  IMAD.SHL.U32 R107, R20, 0x20, RZ ;  /* 0x00000020146b7824 */ /* 0x000fe400078e00ff */
[----:B------:R-:W-:-:S04]  /*24b0*/  IMAD.WIDE.U32 R92, R100, 0x7, R56 ;  /* 0x00000007645c7825 */ /* 0x000fc800078e0038 */
[----:B------:R-:W-:Y:S01]  /*24c0*/  IMAD.IADD R136, R106, 0x1, R93 ;  /* 0x000000016a887824 */ /* 0x000fe200078e025d */
[----:B------:R-:W-:-:S05]  /*24d0*/  IADD3 R90, P3, R92, R100, RZ ;  /* 0x000000645c5a7210 */ /* 0x000fca0007f7e0ff */
[----:B0-----:R-:W-:Y:S01]  /*24e0*/  IMAD.X R91, R136, 0x1, R101, P3 ;  /* 0x00000001885b7824 */ /* 0x001fe200018e0665 */
[----:B------:R-:W-:Y:S01]  /*24f0*/  IADD3 R16, P3, R98, R16, RZ ;  /* 0x0000001062107210 */ /* 0x000fe20007f7e0ff */
[----:B------:R-:W-:-:S03]  /*2500*/  IMAD.WIDE.U32 R128, R100, 0x7, R90 ;  /* 0x0000000764807825 */ /* 0x000fc600078e005a */
[----:B------:R-:W-:Y:S01]  /*2510*/  IADD3.X R17, R99, R115, R17, P3, !PT ;  /* 0x0000007363117210 */ /* 0x000fe20001ffe411 */
[----:B------:R-:W-:Y:S01]  /*2520*/  IMAD.IADD R114, R106, 0x1, R129 ;  /* 0x000000016a727824 */ /* 0x000fe200078e0281 */
[----:B------:R-:W-:Y:S01]  /*2530*/  IADD3 R126, P3, R128, R100, RZ ;  /* 0x00000064807e7210 */ /* 0x000fe20007f7e0ff */
[----:B------:R-:W-:-:S04]  /*2540*/  IMAD.WIDE.U32 R16, R5, UR8, R16 ;  /* 0x0000000805107c25 */ /* 0x000fc8000f8e0010 */
[----:B------:R-:W-:Y:S01]  /*2550*/  IMAD.X R127, R114, 0x1, R101, P3 ;  /* 0x00000001727f7824 */ /* 0x000fe200018e0665 */
[----:B------:R-:W-:Y:S01]  /*2560*/  LEA R18, P3, R16, UR10, 0x2 ;  /* 0x0000000a10127c11 */ /* 0x000fe2000f8610ff */
[----:B------:R-:W-:Y:S02]  /*2570*/  IMAD.IADD R17, R111, 0x1, R17 ;  /* 0x000000016f117824 */ /* 0x000fe400078e0211 */
[----:B------:R-:W-:-:S03]  /*2580*/  IMAD.WIDE.U32 R118, R100, 0x7, R126 ;  /* 0x0000000764767825 */ /* 0x000fc600078e007e */
[----:B---3--:R-:W-:Y:S01]  /*2590*/  LEA.HI.X R19, R16, UR11, R17, 0x2, P3 ;  /* 0x0000000b10137c11 */ /* 0x008fe200098f1411 */
[----:B------:R-:W-:Y:S01]  /*25a0*/  IMAD.IADD R110, R106, 0x1, R119 ;  /* 0x000000016a6e7824 */ /* 0x000fe200078e0277 */
[----:B------:R-:W-:Y:S01]  /*25b0*/  IADD3 R120, P3, R118, R100, RZ ;  /* 0x0000006476787210 */ /* 0x000fe20007f7e0ff */
[----:B------:R-:W-:-:S04]  /*25c0*/  IMAD.MOV.U32 R16, RZ, RZ, R138 ;  /* 0x000000ffff107224 */ /* 0x000fc800078e008a */
[----:B------:R-:W-:Y:S02]  /*25d0*/  IMAD.X R121, R110, 0x1, R101, P3 ;  /* 0x000000016e797824 */ /* 0x000fe400018e0665 */
[----:B------:R-:W-:-:S04]  /*25e0*/  IMAD.WIDE.U32 R116, R100, 0x7, R120 ;  /* 0x0000000764747825 */ /* 0x000fc800078e0078 */
[----:B------:R-:W-:Y:S02]  /*25f0*/  IMAD.IADD R137, R106, 0x1, R117 ;  /* 0x000000016a897824 */ /* 0x000fe400078e0275 */
[----:B--2---:R-:W-:-:S04]  /*2600*/  FMUL R17, R112, R95 ;  /* 0x0000005f70117220 */ /* 0x004fc80000400000 */
[----:B------:R-:W-:Y:S01]  /*2610*/  FFMA R141, R60, R94, R17 ;  /* 0x0000005e3c8d7223 */ /* 0x000fe20000000011 */
[----:B------:R-:W-:Y:S01]  /*2620*/  IMAD.IADD R17, R139, 0x1, R89 ;  /* 0x000000018b117824 */ /* 0x000fe200078e0259 */
[----:B------:R-:W-:-:S04]  /*2630*/  IADD3 R60, P3, R22, R102, RZ ;  /* 0x00000066163c7210 */ /* 0x000fc80007f7e0ff */
[----:B------:R0:W-:Y:S01]  /*2640*/  @P2 STG.E desc[UR16][R16.64], R141 ;  /* 0x0000008d10002986 */ /* 0x0001e2000c101910 */
[----:B------:R-:W-:Y:S01]  /*2650*/  IMAD.X R23, R23, 0x1, R105, P3 ;  /* 0x0000000117177824 */ /* 0x000fe200018e0669 */
[----:B------:R-:W-:-:S04]  /*2660*/  IADD3 R131, P2, P3, R102, R100, R116 ;  /* 0x0000006466837210 */ /* 0x000fc80007b5e074 */
[----:B------:R-:W-:Y:S02]  /*2670*/  IADD3.X R108, R105, R101, R137, P2, P3 ;  /* 0x00000065696c7210 */ /* 0x000fe400017e6489 */
[C---:B------:R-:W-:Y:S02]  /*2680*/  LEA R22, P2, R60.reuse, UR10, 0x2 ;  /* 0x0000000a3c167c11 */ /* 0x040fe4000f8410ff */
[----:B------:R-:W-:Y:S02]  /*2690*/  IADD3 R20, P3, R107, R10, RZ ;  /* 0x0000000a6b147210 */ /* 0x000fe40007f7e0ff */
[----:B------:R-:W-:Y:S02]  /*26a0*/  LEA.HI.X R23, R60, UR11, R23, 0x2, P2 ;  /* 0x0000000b3c177c11 */ /* 0x000fe400090f1417 */
[----:B------:R-:W-:Y:S01]  /*26b0*/  IADD3 R134, P2, R88, R100, RZ ;  /* 0x0000006458867210 */ /* 0x000fe20007f5e0ff */
[----:B------:R-:W-:-:S04]  /*26c0*/  IMAD.X R21, R109, 0x1, R11, P3 ;  /* 0x000000016d157824 */ /* 0x000fc800018e060b */
[----:B------:R-:W-:Y:S01]  /*26d0*/  IMAD.X R135, R133, 0x1, R101, P2 ;  /* 0x0000000185877824 */ /* 0x000fe200010e0665 */
[----:B------:R-:W-:-:S13]  /*26e0*/  ISETP.GT.AND P2, PT, R96, RZ, P4 ;  /* 0x000000ff6000720c */ /* 0x000fda0002744270 */
[----:B------:R-:W2:Y:S01]  /*26f0*/  @P2 LDG.E.LTC128B R112, desc[UR16][R22.64] ;  /* 0x0000001016702981 */ /* 0x000ea2000c1e1920 */
[----:B------:R-:W-:Y:S01]  /*2700*/  BSSY B1, `(.L_x_33) ;  /* 0x000000a000017945 */ /* 0x000fe20003800000 */
[----:B--2---:R-:W-:-:S04]  /*2710*/  FMUL R60, R112, R95 ;  /* 0x0000005f703c7220 */ /* 0x004fc80000400000 */
[----:B------:R-:W-:Y:S01]  /*2720*/  FFMA R89, R61, R94, R60 ;  /* 0x0000005e3d597223 */ /* 0x000fe2000000003c */
[----:B------:R-:W-:-:S04]  /*2730*/  IMAD.WIDE.U32 R60, R113, R100, R134 ;  /* 0x00000064713c7225 */ /* 0x000fc800078e0086 */
[----:B------:R0:W-:Y:S01]  /*2740*/  @P2 STG.E desc[UR16][R20.64], R89 ;  /* 0x0000005914002986 */ /* 0x0001e2000c101910 */
[----:B------:R-:W-:-:S04]  /*2750*/  IADD3 R60, P2, R98, R60, RZ ;  /* 0x0000003c623c7210 */ /* 0x000fc80007f5e0ff */
[----:B------:R-:W-:Y:S02]  /*2760*/  IADD3.X R61, R99, R115, R61, P2, !PT ;  /* 0x00000073633d7210 */ /* 0x000fe400017fe43d */
[----:B------:R-:W-:-:S13]  /*2770*/  ISETP.GT.AND P2, PT, R96, 0x8, P5 ;  /* 0x000000086000780c */ /* 0x000fda0002f44270 */
[----:B0-----:R-:W-:Y:S05]  /*2780*/  @!P2 BRA `(.L_x_34) ;  /* 0x000000000004a947 */ /* 0x001fea0003800000 */
[----:B------:R0:W5:Y:S02]  /*2790*/  LDG.E.LTC128B R112, desc[UR16][R18.64+0x20] ;  /* 0x0000201012707981 */ /* 0x000164000c1e1920 */
.L_x_34:
[----:B------:R-:W-:Y:S05]  /*27a0*/  BSYNC B1 ;  /* 0x0000000000017941 */ /* 0x000fea0003800000 */
.L_x_33:
[----:B-----5:R-:W-:Y:S01]  /*27b0*/  FMUL R23, R112, R95 ;  /* 0x0000005f70177220 */ /* 0x020fe20000400000 */
[----:B------:R-:W-:Y:S01]  /*27c0*/  IMAD.WIDE.U32 R60, R5, UR8, R60 ;  /* 0x00000008053c7c25 */ /* 0x000fe2000f8e003c */
[----:B------:R-:W-:Y:S03]  /*27d0*/  BSSY B1, `(.L_x_35) ;  /* 0x0000009000017945 */ /* 0x000fe60003800000 */
[----:B------:R-:W-:Y:S01]  /*27e0*/  FFMA R89, R62, R94, R23 ;  /* 0x0000005e3e597223 */ /* 0x000fe20000000017 */
[----:B------:R-:W-:-:S04]  /*27f0*/  IMAD.IADD R23, R111, 0x1, R61 ;  /* 0x000000016f177824 */ /* 0x000fc800078e023d */
[----:B------:R2:W-:Y:S01]  /*2800*/  @P2 STG.E desc[UR16][R16.64+0x20], R89 ;  /* 0x0000205910002986 */ /* 0x0005e2000c101910 */
[----:B------:R-:W-:-:S04]  /*2810*/  LEA R22, P2, R60, UR10, 0x2 ;  /* 0x0000000a3c167c11 */ /* 0x000fc8000f8410ff */
[----:B------:R-:W-:Y:S02]  /*2820*/  LEA.HI.X R23, R60, UR11, R23, 0x2, P2 ;  /* 0x0000000b3c177c11 */ /* 0x000fe400090f1417 */
[----:B------:R-:W-:-:S13]  /*2830*/  ISETP.GT.AND P2, PT, R96, 0x8, P4 ;  /* 0x000000086000780c */ /* 0x000fda0002744270 */
[----:B--2---:R-:W-:Y:S05]  /*2840*/  @!P2 BRA `(.L_x_36) ;  /* 0x000000000004a947 */ /* 0x004fea0003800000 */
[----:B------:R2:W5:Y:S02]  /*2850*/  LDG.E.LTC128B R112, desc[UR16][R22.64+0x20] ;  /* 0x0000201016707981 */ /* 0x000564000c1e1920 */
.L_x_36:
[----:B------:R-:W-:Y:S05]  /*2860*/  BSYNC B1 ;  /* 0x0000000000017941 */ /* 0x000fea0003800000 */
.L_x_35:
[----:B-----5:R-:W-:Y:S01]  /*2870*/  FMUL R60, R112, R95 ;  /* 0x0000005f703c7220 */ /* 0x020fe20000400000 */
[C---:B------:R-:W-:Y:S01]  /*2880*/  IMAD.WIDE.U32 R132, R100.reuse, 0x7, R132 ;  /* 0x0000000764847825 */ /* 0x040fe200078e0084 */
[----:B------:R-:W-:Y:S01]  /*2890*/  ISETP.GT.AND P5, PT, R97, 0x10, PT ;  /* 0x000000106100780c */ /* 0x000fe20003fa4270 */
[----:B------:R-:W-:Y:S02]  /*28a0*/  BSSY B1, `(.L_x_37) ;  /* 0x00000af000017945 */ /* 0x000fe40003800000 */
[----:B------:R-:W-:Y:S01]  /*28b0*/  FFMA R63, R63, R94, R60 ;  /* 0x0000005e3f3f7223 */ /* 0x000fe2000000003c */
[----:B------:R-:W-:Y:S01]  /*28c0*/  IMAD.WIDE.U32 R134, R100, 0x7, R134 ;  /* 0x0000000764867825 */ /* 0x000fe200078e0086 */
[----:B------:R-:W-:-:S03]  /*28d0*/  LOP3.LUT R130, R130, 0xfffff7ff, RZ, 0xc0, !PT ;  /* 0xfffff7ff82827812 */ /* 0x000fc600078ec0ff */
[----:B------:R3:W-:Y:S01]  /*28e0*/  @P2 STG.E desc[UR16][R20.64+0x20], R63 ;  /* 0x0000203f14002986 */ /* 0x0007e2000c101910 */
[----:B------:R-:W-:-:S05]  /*28f0*/  IADD3 R123, P2, R102, R122, RZ ;  /* 0x0000007a667b7210 */ /* 0x000fca0007f5e0ff */
[----:B------:R-:W-:Y:S01]  /*2900*/  IMAD.X R60, R140, 0x1, R105, P2 ;  /* 0x000000018c3c7824 */ /* 0x000fe200010e0669 */
[C---:B------:R-:W-:Y:S02]  /*2910*/  LEA R122, P2, R123.reuse, UR10, 0x2 ;  /* 0x0000000a7b7a7c11 */ /* 0x040fe4000f8410ff */
[----:B------:R-:W-:Y:S02]  /*2920*/  @P5 LOP3.LUT R130, R130, 0x800, RZ, 0xfc, !PT ;  /* 0x0000080082825812 */ /* 0x000fe400078efcff */
[----:B------:R-:W-:Y:S02]  /*2930*/  LEA.HI.X R123, R123, UR11, R60, 0x2, P2 ;  /* 0x0000000b7b7b7c11 */ /* 0x000fe400090f143c */
[----:B------:R-:W-:-:S05]  /*2940*/  IADD3 R88, P2, R107, R138, RZ ;  /* 0x0000008a6b587210 */ /* 0x000fca0007f5e0ff */
[----:B------:R-:W-:Y:S01]  /*2950*/  IMAD.X R89, R109, 0x1, R17, P2 ;  /* 0x000000016d597824 */ /* 0x000fe200010e0611 */
[----:B------:R-:W-:-:S05]  /*2960*/  IADD3 R59, P2, R124, R102, RZ ;  /* 0x000000667c3b7210 */ /* 0x000fca0007f5e0ff */
[----:B------:R-:W-:Y:S01]  /*2970*/  IMAD.X R60, R125, 0x1, R105, P2 ;  /* 0x000000017d3c7824 */ /* 0x000fe200010e0669 */
[----:B------:R-:W-:-:S04]  /*2980*/  LEA R124, P2, R59, UR10, 0x2 ;  /* 0x0000000a3b7c7c11 */ /* 0x000fc8000f8410ff */
[----:B------:R-:W-:Y:S02]  /*2990*/  LEA.HI.X R125, R59, UR11, R60, 0x2, P2 ;  /* 0x0000000b3b7d7c11 */ /* 0x000fe400090f143c */
[----:B------:R-:W-:-:S04]  /*29a0*/  IADD3 R138, P2, R132, R100, RZ ;  /* 0x00000064848a7210 */ /* 0x000fc80007f5e0ff */
[----:B------:R-:W-:Y:S02]  /*29b0*/  IADD3.X R139, R101, R106, R133, P2, !PT ;  /* 0x0000006a658b7210 */ /* 0x000fe400017fe485 */
[-C--:B------:R-:W-:Y:S01]  /*29c0*/  IADD3 R140, P2, R134, R100.reuse, RZ ;  /* 0x00000064868c7210 */ /* 0x080fe20007f5e0ff */
[----:B------:R-:W-:-:S03]  /*29d0*/  IMAD.WIDE.U32 R60, R113, R100, R138 ;  /* 0x00000064713c7225 */ /* 0x000fc600078e008a */
[----:B------:R-:W-:Y:S01]  /*29e0*/  IADD3.X R141, R101, R106, R135, P2, !PT ;  /* 0x0000006a658d7210 */ /* 0x000fe200017fe487 */
[----:B------:R-:W-:Y:S01]  /*29f0*/  IMAD.WIDE.U32 R138, R100, 0x7, R138 ;  /* 0x00000007648a7825 */ /* 0x000fe200078e008a */
[----:B------:R-:W-:-:S03]  /*2a00*/  IADD3 R60, P2, R98, R60, RZ ;  /* 0x0000003c623c7210 */ /* 0x000fc60007f5e0ff */
[----:B---3--:R-:W-:Y:S01]  /*2a10*/  IMAD.WIDE.U32 R62, R113, R100, R140 ;  /* 0x00000064713e7225 */ /* 0x008fe200078e008c */
[----:B------:R-:W-:-:S03]  /*2a20*/  IADD3.X R61, R99, R115, R61, P2, !PT ;  /* 0x00000073633d7210 */ /* 0x000fc600017fe43d */
[----:B------:R-:W-:Y:S01]  /*2a30*/  IMAD.WIDE.U32 R140, R100, 0x7, R140 ;  /* 0x00000007648c7825 */ /* 0x000fe200078e008c */
[----:B------:R-:W-:-:S03]  /*2a40*/  IADD3 R132, P2, R98, R62, RZ ;  /* 0x0000003e62847210 */ /* 0x000fc60007f5e0ff */
[----:B------:R-:W-:Y:S01]  /*2a50*/  IMAD.WIDE.U32 R60, R5, UR8, R60 ;  /* 0x00000008053c7c25 */ /* 0x000fe2000f8e003c */
[----:B------:R-:W-:-:S03]  /*2a60*/  IADD3.X R133, R99, R115, R63, P2, !PT ;  /* 0x0000007363857210 */ /* 0x000fc600017fe43f */
[----:B------:R-:W-:Y:S01]  /*2a70*/  IMAD.IADD R59, R111, 0x1, R61 ;  /* 0x000000016f3b7824 */ /* 0x000fe200078e023d */
[----:B------:R-:W-:Y:S01]  /*2a80*/  LEA R62, P2, R60, UR10, 0x2 ;  /* 0x0000000a3c3e7c11 */ /* 0x000fe2000f8410ff */
[----:B------:R-:W-:-:S03]  /*2a90*/  IMAD.WIDE.U32 R132, R5, UR8, R132 ;  /* 0x0000000805847c25 */ /* 0x000fc6000f8e0084 */
[----:B------:R-:W-:Y:S01]  /*2aa0*/  LEA.HI.X R63, R60, UR11, R59, 0x2, P2 ;  /* 0x0000000b3c3f7c11 */ /* 0x000fe200090f143b */
[----:B------:R-:W-:Y:S01]  /*2ab0*/  IMAD.IADD R59, R111, 0x1, R133 ;  /* 0x000000016f3b7824 */ /* 0x000fe200078e0285 */
[----:B------:R-:W-:-:S04]  /*2ac0*/  LEA R60, P2, R132, UR10, 0x2 ;  /* 0x0000000a843c7c11 */ /* 0x000fc8000f8410ff */
[----:B------:R-:W-:Y:S02]  /*2ad0*/  LEA.HI.X R61, R132, UR11, R59, 0x2, P2 ;  /* 0x0000000b843d7c11 */ /* 0x000fe400090f143b */
[----:B------:R-:W-:-:S05]  /*2ae0*/  IADD3 R58, P2, R102, R58, RZ ;  /* 0x0000003a663a7210 */ /* 0x000fca0007f5e0ff */
[----:B------:R-:W-:Y:S01]  /*2af0*/  IMAD.X R59, R142, 0x1, R105, P2 ;  /* 0x000000018e3b7824 */ /* 0x000fe200010e0669 */
[----:B------:R-:W-:-:S04]  /*2b00*/  LEA R132, P2, R58, UR10, 0x2 ;  /* 0x0000000a3a847c11 */ /* 0x000fc8000f8410ff */
[----:B------:R-:W-:Y:S02]  /*2b10*/  LEA.HI.X R133, R58, UR11, R59, 0x2, P2 ;  /* 0x0000000b3a857c11 */ /* 0x000fe400090f143b */
        /* <DEDUP_REMOVED lines=11> */
[----:B------:R-:W-:Y:S01]  /*2bd0*/  IMAD.WIDE.U32 R58, R113, R100, R144 ;  /* 0x00000064713a7225 */ /* 0x000fe200078e0090 */
        /* <DEDUP_REMOVED lines=104> */
[----:B------:R-:W-:Y:S02]  /*3260*/  IADD3.X R137, R101, R106, R155, P2, !PT ;  /* 0x0000006a65897210 */ /* 0x000fe400017fe49b */
[----:B------:R-:W-:Y:S01]  /*3270*/  LEA R104, P2, R131, UR10, 0x2 ;  /* 0x0000000a83687c11 */ /* 0x000fe2000f8410ff */
[----:B------:R-:W-:-:S03]  /*3280*/  IMAD.WIDE.U32 R136, R113, R100, R136 ;  /* 0x0000006471887225 */ /* 0x000fc600078e0088 */
[----:B------:R-:W-:Y:S02]  /*3290*/  LEA.HI.X R105, R131, UR11, R108, 0x2, P2 ;  /* 0x0000000b83697c11 */ /* 0x000fe400090f146c */
[----:B------:R-:W-:-:S04]  /*32a0*/  IADD3 R100, P2, R98, R116, RZ ;  /* 0x0000007462647210 */ /* 0x000fc80007f5e0ff */
[----:B------:R-:W-:Y:S02]  /*32b0*/  IADD3.X R101, R99, R115, R117, P2, !PT ;  /* 0x0000007363657210 */ /* 0x000fe400017fe475 */
[----:B------:R-:W-:Y:S01]  /*32c0*/  IADD3 R114, P2, R98, R136, RZ ;  /* 0x0000008862727210 */ /* 0x000fe20007f5e0ff */
[----:B------:R-:W-:-:S03]  /*32d0*/  IMAD.WIDE.U32 R100, R5, UR8, R100 ;  /* 0x0000000805647c25 */ /* 0x000fc6000f8e0064 */
[----:B------:R-:W-:Y:S02]  /*32e0*/  IADD3.X R115, R99, R115, R137, P2, !PT ;  /* 0x0000007363737210 */ /* 0x000fe400017fe489 */
[----:B------:R-:W-:Y:S01]  /*32f0*/  LEA R98, P2, R100, UR10, 0x2 ;  /* 0x0000000a64627c11 */ /* 0x000fe2000f8410ff */
[----:B------:R-:W-:-:S04]  /*3300*/  IMAD.WIDE.U32 R114, R5, UR8, R114 ;  /* 0x0000000805727c25 */ /* 0x000fc8000f8e0072 */
[C---:B------:R-:W-:Y:S02]  /*3310*/  IMAD.IADD R5, R111.reuse, 0x1, R101 ;  /* 0x000000016f057824 */ /* 0x040fe400078e0265 */
[----:B------:R-:W-:-:S03]  /*3320*/  IMAD.IADD R111, R111, 0x1, R115 ;  /* 0x000000016f6f7824 */ /* 0x000fc600078e0273 */
[----:B------:R-:W-:Y:S02]  /*3330*/  LEA.HI.X R99, R100, UR11, R5, 0x2, P2 ;  /* 0x0000000b64637c11 */ /* 0x000fe400090f1405 */
[----:B------:R-:W-:-:S04]  /*3340*/  LEA R100, P2, R114, UR10, 0x2 ;  /* 0x0000000a72647c11 */ /* 0x000fc8000f8410ff */
[----:B------:R-:W-:Y:S02]  /*3350*/  LEA.HI.X R101, R114, UR11, R111, 0x2, P2 ;  /* 0x0000000b72657c11 */ /* 0x000fe400090f146f */
[----:B------:R-:W-:-:S13]  /*3360*/  ISETP.GT.AND P2, PT, R96, RZ, P5 ;  /* 0x000000ff6000720c */ /* 0x000fda0002f44270 */
[----:B------:R-:W-:Y:S05]  /*3370*/  @!P2 BRA `(.L_x_38) ;  /* 0x000000000004a947 */ /* 0x000fea0003800000 */
[----:B------:R3:W5:Y:S02]  /*3380*/  LDG.E.LTC128B R112, desc[UR16][R122.64] ;  /* 0x000000107a707981 */ /* 0x000764000c1e1920 */
.L_x_38:
[----:B------:R-:W-:Y:S05]  /*3390*/  BSYNC B1 ;  /* 0x0000000000017941 */ /* 0x000fea0003800000 */
.L_x_37:
[----:B-----5:R-:W-:Y:S01]  /*33a0*/  FMUL R5, R112, R95 ;  /* 0x0000005f70057220 */ /* 0x020fe20000400000 */
[----:B------:R-:W-:Y:S01]  /*33b0*/  ISETP.GT.AND P3, PT, R97, 0x11, PT ;  /* 0x000000116100780c */ /* 0x000fe20003f64270 */
[----:B------:R-:W-:Y:S01]  /*33c0*/  BSSY B1, `(.L_x_39) ;  /* 0x000000a000017945 */ /* 0x000fe20003800000 */
[----:B------:R-:W-:Y:S01]  /*33d0*/  LOP3.LUT R130, R130, 0xfffffbff, RZ, 0xc0, !PT ;  /* 0xfffffbff82827812 */ /* 0x000fe200078ec0ff */
[----:B------:R-:W-:-:S05]  /*33e0*/  FFMA R5, R64, R94, R5 ;  /* 0x0000005e40057223 */ /* 0x000fca0000000005 */
[----:B------:R4:W-:Y:S01]  /*33f0*/  @P2 STG.E desc[UR16][R88.64], R5 ;  /* 0x0000000558002986 */ /* 0x0009e2000c101910 */
[----:B------:R-:W-:-:S04]  /*3400*/  IADD3 R110, P2, R107, R20, RZ ;  /* 0x000000146b6e7210 */ /* 0x000fc80007f5e0ff */
[----:B------:R-:W-:Y:S01]  /*3410*/  @P3 LOP3.LUT R130, R130, 0x400, RZ, 0xfc, !PT ;  /* 0x0000040082823812 */ /* 0x000fe200078efcff */
[----:B------:R-:W-:Y:S01]  /*3420*/  IMAD.X R111, R109, 0x1, R21, P2 ;  /* 0x000000016d6f7824 */ /* 0x000fe200010e0615 */
[----:B------:R-:W-:-:S13]  /*3430*/  ISETP.GT.AND P2, PT, R96, RZ, P3 ;  /* 0x000000ff6000720c */ /* 0x000fda0001f44270 */
[----:B----4-:R-:W-:Y:S05]  /*3440*/  @!P2 BRA `(.L_x_40) ;  /* 0x000000000004a947 */ /* 0x010fea0003800000 */
[----:B------:R4:W5:Y:S02]  /*3450*/  LDG.E.LTC128B R112, desc[UR16][R124.64] ;  /* 0x000000107c707981 */ /* 0x000964000c1e1920 */
.L_x_40:
[----:B------:R-:W-:Y:S05]  /*3460*/  BSYNC B1 ;  /* 0x0000000000017941 */ /* 0x000fea0003800000 */
.L_x_39:
[----:B-----5:R-:W-:Y:S01]  /*3470*/  FMUL R64, R112, R95 ;  /* 0x0000005f70407220 */ /* 0x020fe20000400000 */
[----:B------:R-:W-:Y:S03]  /*3480*/  BSSY B1, `(.L_x_41) ;  /* 0x0000006000017945 */ /* 0x000fe60003800000 */
[----:B------:R-:W-:-:S05]  /*3490*/  FFMA R65, R65, R94, R64 ;  /* 0x0000005e41417223 */ /* 0x000fca0000000040 */
[----:B------:R0:W-:Y:S01]  /*34a0*/  @P2 STG.E desc[UR16][R110.64], R65 ;  /* 0x000000416e002986 */ /* 0x0001e2000c101910 */
[----:B------:R-:W-:-:S13]  /*34b0*/  ISETP.GT.AND P2, PT, R96, 0x8, P5 ;  /* 0x000000086000780c */ /* 0x000fda0002f44270 */
[----:B0-----:R-:W-:Y:S05]  /*34c0*/  @!P2 BRA `(.L_x_42) ;  /* 0x000000000004a947 */ /* 0x001fea0003800000 */
[----:B------:R0:W5:Y:S02]  /*34d0*/  LDG.E.LTC128B R112, desc[UR16][R62.64+0x20] ;  /* 0x000020103e707981 */ /* 0x000164000c1e1920 */
.L_x_42:
[----:B------:R-:W-:Y:S05]  /*34e0*/  BSYNC B1 ;  /* 0x0000000000017941 */ /* 0x000fea0003800000 */
.L_x_41:
[----:B-----5:R-:W-:Y:S01]  /*34f0*/  FMUL R5, R112, R95 ;  /* 0x0000005f70057220 */ /* 0x020fe20000400000 */
[----:B------:R-:W-:Y:S01]  /*3500*/  @P2 IMAD.MOV.U32 R64, RZ, RZ, R88 ;  /* 0x000000ffff402224 */ /* 0x000fe200078e0058 */
[----:B------:R-:W-:Y:S01]  /*3510*/  BSSY B1, `(.L_x_43) ;  /* 0x0000007000017945 */ /* 0x000fe20003800000 */
[----:B------:R-:W-:Y:S02]  /*3520*/  @P2 IMAD.MOV.U32 R65, RZ, RZ, R89 ;  /* 0x000000ffff412224 */ /* 0x000fe400078e0059 */
[----:B------:R-:W-:-:S05]  /*3530*/  FFMA R5, R66, R94, R5 ;  /* 0x0000005e42057223 */ /* 0x000fca0000000005 */
[----:B------:R0:W-:Y:S01]  /*3540*/  @P2 STG.E desc[UR16][R64.64+0x20], R5 ;  /* 0x0000200540002986 */ /* 0x0001e2000c101910 */
[----:B------:R-:W-:-:S13]  /*3550*/  ISETP.GT.AND P2, PT, R96, 0x8, P3 ;  /* 0x000000086000780c */ /* 0x000fda0001f44270 */
[----:B0-----:R-:W-:Y:S05]  /*3560*/  @!P2 BRA `(.L_x_44) ;  /* 0x000000000004a947 */ /* 0x001fea0003800000 */
[----:B------:R0:W5:Y:S02]  /*3570*/  LDG.E.LTC128B R112, desc[UR16][R60.64+0x20] ;  /* 0x000020103c707981 */ /* 0x000164000c1e1920 */
.L_x_44:
[----:B------:R-:W-:Y:S05]  /*3580*/  BSYNC B1 ;  /* 0x0000000000017941 */ /* 0x000fea0003800000 */
.L_x_43:
[----:B-----5:R-:W-:Y:S01]  /*3590*/  FMUL R64, R112, R95 ;  /* 0x0000005f70407220 */ /* 0x020fe20000400000 */
[----:B------:R-:W-:Y:S01]  /*35a0*/  @P2 IMAD.MOV.U32 R66, RZ, RZ, R110 ;  /* 0x000000ffff422224 */ /* 0x000fe200078e006e */
[----:B------:R-:W-:Y:S01]  /*35b0*/  ISETP.GT.AND P5, PT, R97, 0x18, PT ;  /* 0x000000186100780c */ /* 0x000fe20003fa4270 */
[----:B------:R-:W-:Y:S01]  /*35c0*/  BSSY B1, `(.L_x_45) ;  /* 0x000000a000017945 */ /* 0x000fe20003800000 */
[----:B------:R-:W-:Y:S01]  /*35d0*/  FFMA R5, R67, R94, R64 ;  /* 0x0000005e43057223 */ /* 0x000fe20000000040 */
[----:B------:R-:W-:Y:S01]  /*35e0*/  @P2 IMAD.MOV.U32 R67, RZ, RZ, R111 ;  /* 0x000000ffff432224 */ /* 0x000fe200078e006f */
[----:B------:R-:W-:-:S04]  /*35f0*/  P2R R108, PR, RZ, 0x20 ;  /* 0x00000020ff6c7803 */ /* 0x000fc80000000000 */
[----:B------:R0:W-:Y:S01]  /*3600*/  @P2 STG.E desc[UR16][R66.64+0x20], R5 ;  /* 0x0000200542002986 */ /* 0x0001e2000c101910 */
[----:B------:R-:W-:-:S05]  /*3610*/  IADD3 R64, P2, R88, R107, RZ ;  /* 0x0000006b58407210 */ /* 0x000fca0007f5e0ff */
[----:B------:R-:W-:Y:S01]  /*3620*/  IMAD.X R65, R89, 0x1, R109, P2 ;  /* 0x0000000159417824 */ /* 0x000fe200010e066d */
[----:B------:R-:W-:-:S13]  /*3630*/  ISETP.GT.AND P2, PT, R96, RZ, P5 ;  /* 0x000000ff6000720c */ /* 0x000fda0002f44270 */
[----:B0-----:R-:W-:Y:S05]  /*3640*/  @!P2 BRA `(.L_x_46) ;  /* 0x000000000004a947 */ /* 0x001fea0003800000 */
[----:B------:R0:W5:Y:S02]  /*3650*/  LDG.E.LTC128B R112, desc[UR16][R132.64] ;  /* 0x0000001084707981 */ /* 0x000164000c1e1920 */
.L_x_46:
[----:B------:R-:W-:Y:S05]  /*3660*/  BSYNC B1 ;  /* 0x0000000000017941 */ /* 0x000fea0003800000 */
.L_x_45:
[----:B-----5:R-:W-:Y:S01]  /*3670*/  FMUL R5, R112, R95 ;  /* 0x0000005f70057220 */ /* 0x020fe20000400000 */
[----:B------:R-:W-:Y:S01]  /*3680*/  ISETP.GT.AND P3, PT, R97, 0x19, PT ;  /* 0x000000196100780c */ /* 0x000fe20003f64270 */
[----:B------:R-:W-:Y:S02]  /*3690*/  BSSY B1, `(.L_x_47) ;  /* 0x0000009000017945 */ /* 0x000fe40003800000 */
[----:B------:R-:W-:Y:S01]  /*36a0*/  FFMA R5, R68, R94, R5 ;  /* 0x0000005e44057223 */ /* 0x000fe20000000005 */
[----:B------:R-:W-:-:S04]  /*36b0*/  P2R R131, PR, RZ, 0x8 ;  /* 0x00000008ff837803 */ /* 0x000fc80000000000 */
[----:B------:R0:W-:Y:S01]  /*36c0*/  @P2 STG.E desc[UR16][R64.64], R5 ;  /* 0x0000000540002986 */ /* 0x0001e2000c101910 */
[----:B------:R-:W-:-:S05]  /*36d0*/  IADD3 R66, P2, R110, R107, RZ ;  /* 0x0000006b6e427210 */ /* 0x000fca0007f5e0ff */
[----:B------:R-:W-:Y:S01]  /*36e0*/  IMAD.X R67, R111, 0x1, R109, P2 ;  /* 0x000000016f437824 */ /* 0x000fe200010e066d */
[----:B------:R-:W-:-:S13]  /*36f0*/  ISETP.GT.AND P2, PT, R96, RZ, P3 ;  /* 0x000000ff6000720c */ /* 0x000fda0001f44270 */
[----:B0-----:R-:W-:Y:S05]  /*3700*/  @!P2 BRA `(.L_x_48) ;  /* 0x000000000004a947 */ /* 0x001fea0003800000 */
[----:B------:R0:W5:Y:S02]  /*3710*/  LDG.E.LTC128B R112, desc[UR16][R134.64] ;  /* 0x0000001086707981 */ /* 0x000164000c1e1920 */
.L_x_48:
[----:B------:R-:W-:Y:S05]  /*3720*/  BSYNC B1 ;  /* 0x0000000000017941 */ /* 0x000fea0003800000 */
.L_x_47:
[----:B-----5:R-:W-:Y:S01]  /*3730*/  FMUL R68, R112, R95 ;  /* 0x0000005f70447220 */ /* 0x020fe20000400000 */
[----:B------:R-:W-:Y:S01]  /*3740*/  BSSY B1, `(.L_x_49) ;  /* 0x0000009000017945 */ /* 0x000fe20003800000 */
[----:B------:R-:W-:Y:S02]  /*3750*/  IMAD.MOV.U32 R106, RZ, RZ, R112 ;  /* 0x000000ffff6a7224 */ /* 0x000fe400078e0070 */
[----:B------:R-:W-:-:S05]  /*3760*/  FFMA R5, R69, R94, R68 ;  /* 0x0000005e45057223 */ /* 0x000fca0000000044 */
[----:B------:R0:W-:Y:S01]  /*3770*/  @P2 STG.E desc[UR16][R66.64], R5 ;  /* 0x0000000542002986 */ /* 0x0001e2000c101910 */
[----:B------:R-:W-:-:S05]  /*3780*/  IADD3 R68, P2, R88, R107, RZ ;  /* 0x0000006b58447210 */ /* 0x000fca0007f5e0ff */
[----:B------:R-:W-:Y:S01]  /*3790*/  IMAD.X R69, R89, 0x1, R109, P2 ;  /* 0x0000000159457824 */ /* 0x000fe200010e066d */
[----:B------:R-:W-:-:S13]  /*37a0*/  ISETP.GT.AND P2, PT, R96, 0x8, P5 ;  /* 0x000000086000780c */ /* 0x000fda0002f44270 */
[----:B0-----:R-:W-:Y:S05]  /*37b0*/  @!P2 BRA `(.L_x_50) ;  /* 0x000000000004a947 */ /* 0x001fea0003800000 */
[----:B------:R0:W5:Y:S02]  /*37c0*/  LDG.E.LTC128B R106, desc[UR16][R58.64+0x20] ;  /* 0x000020103a6a7981 */ /* 0x000164000c1e1920 */
.L_x_50:
[----:B------:R-:W-:Y:S05]  /*37d0*/  BSYNC B1 ;  /* 0x0000000000017941 */ /* 0x000fea0003800000 */
.L_x_49:
[----:B-----5:R-:W-:Y:S01]  /*37e0*/  FMUL R5, R106, R95 ;  /* 0x0000005f6a057220 */ /* 0x020fe20000400000 */
[----:B------:R-:W-:Y:S03]  /*37f0*/  BSSY B1, `(.L_x_51) ;  /* 0x0000008000017945 */ /* 0x000fe60003800000 */
[----:B------:R-:W-:-:S05]  /*3800*/  FFMA R5, R70, R94, R5 ;  /* 0x0000005e46057223 */ /* 0x000fca0000000005 */
[----:B------:R0:W-:Y:S01]  /*3810*/  @P2 STG.E desc[UR16][R68.64+0x20], R5 ;  /* 0x0000200544002986 */ /* 0x0001e2000c101910 */
[----:B------:R-:W-:-:S05]  /*3820*/  IADD3 R112, P2, R110, R107, RZ ;  /* 0x0000006b6e707210 */ /* 0x000fca0007f5e0ff */
[----:B------:R-:W-:Y:S01]  /*3830*/  IMAD.X R113, R111, 0x1, R109, P2 ;  /* 0x000000016f717824 */ /* 0x000fe200010e066d */
[----:B------:R-:W-:-:S13]  /*3840*/  ISETP.GT.AND P2, PT, R96, 0x8, P3 ;  /* 0x000000086000780c */ /* 0x000fda0001f44270 */
[----:B0-----:R-:W-:Y:S05]  /*3850*/  @!P2 BRA `(.L_x_52) ;  /* 0x000000000004a947 */ /* 0x001fea0003800000 */
[----:B------:R0:W5:Y:S02]  /*3860*/  LDG.E.LTC128B R106, desc[UR16][R56.64+0x20] ;  /* 0x00002010386a7981 */ /* 0x000164000c1e1920 */
.L_x_52:
[----:B------:R-:W-:Y:S05]  /*3870*/  BSYNC B1 ;  /* 0x0000000000017941 */ /* 0x000fea0003800000 */
.L_x_51:
        /* <DEDUP_REMOVED lines=11> */
.L_x_54:
[----:B------:R-:W-:Y:S05]  /*3930*/  BSYNC B1 ;  /* 0x0000000000017941 */ /* 0x000fea0003800000 */
.L_x_53:
        /* <DEDUP_REMOVED lines=11> */
.L_x_56:
[----:B------:R-:W-:Y:S05]  /*39f0*/  BSYNC B1 ;  /* 0x0000000000017941 */ /* 0x000fea0003800000 */
.L_x_55:
        /* <DEDUP_REMOVED lines=9> */
.L_x_58:
[----:B------:R-:W-:Y:S05]  /*3a90*/  BSYNC B1 ;  /* 0x0000000000017941 */ /* 0x000fea0003800000 */
.L_x_57:
        /* <DEDUP_REMOVED lines=9> */
.L_x_60:
[----:B------:R-:W-:Y:S05]  /*3b30*/  BSYNC B1 ;  /* 0x0000000000017941 */ /* 0x000fea0003800000 */
.L_x_59:
        /* <DEDUP_REMOVED lines=11> */
.L_x_62:
[----:B------:R-:W-:Y:S05]  /*3bf0*/  BSYNC B1 ;  /* 0x0000000000017941 */ /* 0x000fea0003800000 */
.L_x_61:
[----:B-----5:R-:W-:Y:S01]  /*3c00*/  FMUL R5, R106, R95 ;  /* 0x0000005f6a057220 */ /* 0x020fe20000400000 */
[----:B------:R-:W-:Y:S01]  /*3c10*/  ISETP.GT.AND P3, PT, R97, 0x29, PT ;  /* 0x000000296100780c */ /* 0x000fe20003f64270 */
[----:B------:R-:W-:Y:S02]  /*3c20*/  BSSY B1, `(.L_x_63) ;  /* 0x0000009000017945 */ /* 0x000fe40003800000 */
[----:B------:R-:W-:Y:S01]  /*3c30*/  FFMA R5, R76, R94, R5 ;  /* 0x0000005e4c057223 */ /* 0x000fe20000000005 */
[----:B------:R-:W-:-:S04]  /*3c40*/  P2R R135, PR, RZ, 0x8 ;  /* 0x00000008ff877803 */ /* 0x000fc80000000000 */
[----:B------:R0:W-:Y:S01]  /*3c50*/  @P2 STG.E desc[UR16][R74.64], R5 ;  /* 0x000000054a002986 */ /* 0x0001e2000c101910 */
[----:B---3--:R-:W-:-:S05]  /*3c60*/  IADD3 R122, P2, R114, R107, RZ ;  /* 0x0000006b727a7210 */ /* 0x008fca0007f5e0ff */
[----:B------:R-:W-:Y:S01]  /*3c70*/  IMAD.X R123, R115, 0x1, R109, P2 ;  /* 0x00000001737b7824 */ /* 0x000fe200010e066d */
[----:B------:R-:W-:-:S13]  /*3c80*/  ISETP.GT.AND P2, PT, R96, RZ, P3 ;  /* 0x000000ff6000720c */ /* 0x000fda0001f44270 */
[----:B0-----:R-:W-:Y:S05]  /*3c90*/  @!P2 BRA `(.L_x_64) ;  /* 0x000000000004a947 */ /* 0x001fea0003800000 */
[----:B------:R0:W5:Y:S02]  /*3ca0*/  LDG.E.LTC128B R106, desc[UR16][R144.64] ;  /* 0x00000010906a7981 */ /* 0x000164000c1e1920 */
.L_x_64:
[----:B------:R-:W-:Y:S05]  /*3cb0*/  BSYNC B1 ;  /* 0x0000000000017941 */ /* 0x000fea0003800000 */
.L_x_63:
[----:B-----5:R-:W-:Y:S01]  /*3cc0*/  FMUL R76, R106, R95 ;  /* 0x0000005f6a4c7220 */ /* 0x020fe20000400000 */
[----:B------:R-:W-:Y:S03]  /*3cd0*/  BSSY B1, `(.L_x_65) ;  /* 0x0000008000017945 */ /* 0x000fe60003800000 */
[----:B------:R-:W-:-:S05]  /*3ce0*/  FFMA R5, R77, R94, R76 ;  /* 0x0000005e4d057223 */ /* 0x000fca000000004c */
[----:B------:R3:W-:Y:S01]  /*3cf0*/  @P2 STG.E desc[UR16][R122.64], R5 ;  /* 0x000000057a002986 */ /* 0x0007e2000c101910 */
[----:B------:R-:W-:-:S05]  /*3d00*/  IADD3 R76, P2, R72, R107, RZ ;  /* 0x0000006b484c7210 */ /* 0x000fca0007f5e0ff */
[----:B------:R-:W-:Y:S01]  /*3d10*/  IMAD.X R77, R73, 0x1, R109, P2 ;  /* 0x00000001494d7824 */ /* 0x000fe200010e066d */
[----:B------:R-:W-:-:S13]  /*3d20*/  ISETP.GT.AND P2, PT, R96, 0x8, P5 ;  /* 0x000000086000780c */ /* 0x000fda0002f44270 */
[----:B---3--:R-:W-:Y:S05]  /*3d30*/  @!P2 BRA `(.L_x_66) ;  /* 0x000000000004a947 */ /* 0x008fea0003800000 */
[----:B------:R3:W5:Y:S02]  /*3d40*/  LDG.E.LTC128B R106, desc[UR16][R128.64+0x20] ;  /* 0x00002010806a7981 */ /* 0x000764000c1e1920 */
.L_x_66:
[----:B------:R-:W-:Y:S05]  /*3d50*/  BSYNC B1 ;  /* 0x0000000000017941 */ /* 0x000fea0003800000 */
.L_x_65:
[----:B-----5:R-:W-:Y:S01]  /*3d60*/  FMUL R5, R106, R95 ;  /* 0x0000005f6a057220 */ /* 0x020fe20000400000 */
[----:B------:R-:W-:Y:S03]  /*3d70*/  BSSY B1, `(.L_x_67) ;  /* 0x0000008000017945 */ /* 0x000fe60003800000 */
[----:B------:R-:W-:-:S05]  /*3d80*/  FFMA R5, R78, R94, R5 ;  /* 0x0000005e4e057223 */ /* 0x000fca0000000005 */
[----:B------:R0:W-:Y:S01]  /*3d90*/  @P2 STG.E desc[UR16][R76.64+0x20], R5 ;  /* 0x000020054c002986 */ /* 0x0001e2000c101910 */
[----:B----4-:R-:W-:-:S05]  /*3da0*/  IADD3 R124, P2, R116, R107, RZ ;  /* 0x0000006b747c7210 */ /* 0x010fca0007f5e0ff */
[----:B------:R-:W-:Y:S01]  /*3db0*/  IMAD.X R125, R117, 0x1, R109, P2 ;  /* 0x00000001757d7824 */ /* 0x000fe200010e066d */
[----:B------:R-:W-:-:S13]  /*3dc0*/  ISETP.GT.AND P2, PT, R96, 0x8, P3 ;  /* 0x000000086000780c */ /* 0x000fda0001f44270 */
[----:B0-----:R-:W-:Y:S05]  /*3dd0*/  @!P2 BRA `(.L_x_68) ;  /* 0x000000000004a947 */ /* 0x001fea0003800000 */
[----:B------:R0:W5:Y:S02]  /*3de0*/  LDG.E.LTC128B R106, desc[UR16][R126.64+0x20] ;  /* 0x000020107e6a7981 */ /* 0x000164000c1e1920 */
.L_x_68:
[----:B------:R-:W-:Y:S05]  /*3df0*/  BSYNC B1 ;  /* 0x0000000000017941 */ /* 0x000fea0003800000 */
.L_x_67:
        /* <DEDUP_REMOVED lines=9> */
[----:B----4-:R-:W-:Y:S05]  /*3e90*/  @!P2 BRA `(.L_x_70) ;  /* 0x000000000004a947 */ /* 0x010fea0003800000 */
[----:B------:R4:W5:Y:S02]  /*3ea0*/  LDG.E.LTC128B R106, desc[UR16][R118.64] ;  /* 0x00000010766a7981 */ /* 0x000964000c1e1920 */
.L_x_70:
[----:B------:R-:W-:Y:S05]  /*3eb0*/  BSYNC B1 ;  /* 0x0000000000017941 */ /* 0x000fea0003800000 */
.L_x_69:
[----:B-----5:R-:W-:Y:S01]  /*3ec0*/  FMUL R5, R106, R95 ;  /* 0x0000005f6a057220 */ /* 0x020fe20000400000 */
[----:B------:R-:W-:Y:S01]  /*3ed0*/  ISETP.GT.AND P6, PT, R97, 0x31, PT ;  /* 0x000000316100780c */ /* 0x000fe20003fc4270 */
[----:B------:R-:W-:Y:S02]  /*3ee0*/  BSSY B1, `(.L_x_71) ;  /* 0x0000009000017945 */ /* 0x000fe40003800000 */
[----:B------:R-:W-:-:S05]  /*3ef0*/  FFMA R5, R80, R94, R5 ;  /* 0x0000005e50057223 */ /* 0x000fca0000000005 */
[----:B------:R0:W-:Y:S01]  /*3f00*/  @P2 STG.E desc[UR16][R78.64], R5 ;  /* 0x000000054e002986 */ /* 0x0001e2000c101910 */
[----:B----4-:R-:W-:-:S05]  /*3f10*/  IADD3 R118, P2, R122, R107, RZ ;  /* 0x0000006b7a767210 */ /* 0x010fca0007f5e0ff */
[----:B------:R-:W-:Y:S01]  /*3f20*/  IMAD.X R119, R123, 0x1, R109, P2 ;  /* 0x000000017b777824 */ /* 0x000fe200010e066d */
[----:B------:R-:W-:Y:S02]  /*3f30*/  ISETP.GT.AND P2, PT, R96, RZ, P6 ;  /* 0x000000ff6000720c */ /* 0x000fe40003744270 */
[----:B0-----:R-:W-:-:S11]  /*3f40*/  P2R R5, PR, RZ, 0x40 ;  /* 0x00000040ff057803 */ /* 0x001fd60000000000 */
[----:B------:R-:W-:Y:S05]  /*3f50*/  @!P2 BRA `(.L_x_72) ;  /* 0x000000000004a947 */ /* 0x000fea0003800000 */
[----:B------:R0:W5:Y:S02]  /*3f60*/  LDG.E.LTC128B R106, desc[UR16][R120.64] ;  /* 0x00000010786a7981 */ /* 0x000164000c1e1920 */
.L_x_72:
[----:B------:R-:W-:Y:S05]  /*3f70*/  BSYNC B1 ;  /* 0x0000000000017941 */ /* 0x000fea0003800000 */
.L_x_71:
[----:B-----5:R-:W-:Y:S01]  /*3f80*/  FMUL R80, R106, R95 ;  /* 0x0000005f6a507220 */ /* 0x020fe20000400000 */
[----:B------:R-:W-:Y:S03]  /*3f90*/  BSSY B1, `(.L_x_73) ;  /* 0x0000008000017945 */ /* 0x000fe60003800000 */
[----:B------:R-:W-:-:S05]  /*3fa0*/  FFMA R5, R81, R94, R80 ;  /* 0x0000005e51057223 */ /* 0x000fca0000000050 */
[----:B------:R4:W-:Y:S01]  /*3fb0*/  @P2 STG.E desc[UR16][R118.64], R5 ;  /* 0x0000000576002986 */ /* 0x0009e2000c101910 */
[----:B------:R-:W-:-:S05]  /*3fc0*/  IADD3 R80, P2, R76, R107, RZ ;  /* 0x0000006b4c507210 */ /* 0x000fca0007f5e0ff */
[----:B------:R-:W-:Y:S01]  /*3fd0*/  IMAD.X R81, R77, 0x1, R109, P2 ;  /* 0x000000014d517824 */ /* 0x000fe200010e066d */
[----:B------:R-:W-:-:S13]  /*3fe0*/  ISETP.GT.AND P2, PT, R96, 0x8, P3 ;  /* 0x000000086000780c */ /* 0x000fda0001f44270 */
[----:B----4-:R-:W-:Y:S05]  /*3ff0*/  @!P2 BRA `(.L_x_74) ;  /* 0x000000000004a947 */ /* 0x010fea0003800000 */
[----:B------:R4:W5:Y:S02]  /*4000*/  LDG.E.LTC128B R106, desc[UR16][R146.64+0x20] ;  /* 0x00002010926a7981 */ /* 0x000964000c1e1920 */
.L_x_74:
[----:B------:R-:W-:Y:S05]  /*4010*/  BSYNC B1 ;  /* 0x0000000000017941 */ /* 0x000fea0003800000 */
.L_x_73:
[----:B-----5:R-:W-:Y:S01]  /*4020*/  FMUL R5, R106, R95 ;  /* 0x0000005f6a057220 */ /* 0x020fe20000400000 */
[----:B------:R-:W-:Y:S03]  /*4030*/  BSSY B1, `(.L_x_75) ;  /* 0x0000008000017945 */ /* 0x000fe60003800000 */
[----:B------:R-:W-:-:S05]  /*4040*/  FFMA R5, R82, R94, R5 ;  /* 0x0000005e52057223 */ /* 0x000fca0000000005 */
[----:B------:R1:W-:Y:S01]  /*4050*/  @P2 STG.E desc[UR16][R80.64+0x20], R5 ;  /* 0x0000200550002986 */ /* 0x0003e2000c101910 */
[----:B0-----:R-:W-:-:S05]  /*4060*/  IADD3 R120, P2, R124, R107, RZ ;  /* 0x0000006b7c787210 */ /* 0x001fca0007f5e0ff */
[----:B------:R-:W-:Y:S01]  /*4070*/  IMAD.X R121, R125, 0x1, R109, P2 ;  /* 0x000000017d797824 */ /* 0x000fe200010e066d */
[----:B------:R-:W-:-:S13]  /*4080*/  ISETP.GT.AND P2, PT, R96, 0x8, P6 ;  /* 0x000000086000780c */ /* 0x000fda0003744270 */
[----:B-1----:R-:W-:Y:S05]  /*4090*/  @!P2 BRA `(.L_x_76) ;  /* 0x000000000004a947 */ /* 0x002fea0003800000 */
[----:B------:R0:W5:Y:S02]  /*40a0*/  LDG.E.LTC128B R106, desc[UR16][R148.64+0x20] ;  /* 0x00002010946a7981 */ /* 0x000164000c1e1920 */
.L_x_76:
[----:B------:R-:W-:Y:S05]  /*40b0*/  BSYNC B1 ;  /* 0x0000000000017941 */ /* 0x000fea0003800000 */
.L_x_75:
[----:B-----5:R-:W-:Y:S01]  /*40c0*/  FMUL R82, R106, R95 ;  /* 0x0000005f6a527220 */ /* 0x020fe20000400000 */
[----:B------:R-:W-:Y:S01]  /*40d0*/  ISETP.GT.AND P3, PT, R97, 0x38, PT ;  /* 0x000000386100780c */ /* 0x000fe20003f64270 */
[----:B------:R-:W-:Y:S02]  /*40e0*/  BSSY B1, `(.L_x_77) ;  /* 0x0000008000017945 */ /* 0x000fe40003800000 */
[----:B------:R-:W-:-:S05]  /*40f0*/  FFMA R5, R83, R94, R82 ;  /* 0x0000005e53057223 */ /* 0x000fca0000000052 */
[----:B------:R1:W-:Y:S01]  /*4100*/  @P2 STG.E desc[UR16][R120.64+0x20], R5 ;  /* 0x0000200578002986 */ /* 0x0003e2000c101910 */
[----:B------:R-:W-:-:S05]  /*4110*/  IADD3 R82, P2, R78, R107, RZ ;  /* 0x0000006b4e527210 */ /* 0x000fca0007f5e0ff */
[----:B------:R-:W-:Y:S01]  /*4120*/  IMAD.X R83, R79, 0x1, R109, P2 ;  /* 0x000000014f537824 */ /* 0x000fe200010e066d */
[----:B------:R-:W-:-:S13]  /*4130*/  ISETP.GT.AND P2, PT, R96, RZ, P3 ;  /* 0x000000ff6000720c */ /* 0x000fda0001f44270 */
[----:B-1----:R-:W-:Y:S05]  /*4140*/  @!P2 BRA `(.L_x_78) ;  /* 0x000000000004a947 */ /* 0x002fea0003800000 */
[----:B------:R1:W5:Y:S02]  /*4150*/  LDG.E.LTC128B R106, desc[UR16][R102.64] ;  /* 0x00000010666a7981 */ /* 0x000364000c1e1920 */
.L_x_78:
[----:B------:R-:W-:Y:S05]  /*4160*/  BSYNC B1 ;  /* 0x0000000000017941 */ /* 0x000fea0003800000 */
.L_x_77:
[----:B-----5:R-:W-:Y:S01]  /*4170*/  FMUL R5, R106, R95 ;  /* 0x0000005f6a057220 */ /* 0x020fe20000400000 */
[----:B------:R-:W-:Y:S03]  /*4180*/  BSSY B1, `(.L_x_79) ;  /* 0x0000009000017945 */ /* 0x000fe60003800000 */
[----:B------:R-:W-:-:S05]  /*4190*/  FFMA R5, R84, R94, R5 ;  /* 0x0000005e54057223 */ /* 0x000fca0000000005 */
[----:B------:R0:W-:Y:S01]  /*41a0*/  @P2 STG.E desc[UR16][R82.64], R5 ;  /* 0x0000000552002986 */ /* 0x0001e2000c101910 */
[----:B-1----:R-:W-:-:S05]  /*41b0*/  IADD3 R102, P2, R118, R107, RZ ;  /* 0x0000006b76667210 */ /* 0x002fca0007f5e0ff */
[----:B------:R-:W-:Y:S01]  /*41c0*/  IMAD.X R103, R119, 0x1, R109, P2 ;  /* 0x0000000177677824 */ /* 0x000fe200010e066d */
[----:B------:R-:W-:-:S04]  /*41d0*/  ISETP.GT.AND P2, PT, R97, 0x39, PT ;  /* 0x000000396100780c */ /* 0x000fc80003f44270 */
[----:B------:R-:W-:-:S13]  /*41e0*/  ISETP.GT.AND P5, PT, R96, RZ, P2 ;  /* 0x000000ff6000720c */ /* 0x000fda00017a4270 */
[----:B0-----:R-:W-:Y:S05]  /*41f0*/  @!P5 BRA `(.L_x_80) ;  /* 0x000000000004d947 */ /* 0x001fea0003800000 */
[----:B------:R0:W5:Y:S02]  /*4200*/  LDG.E.LTC128B R106, desc[UR16][R104.64] ;  /* 0x00000010686a7981 */ /* 0x000164000c1e1920 */
.L_x_80:
[----:B------:R-:W-:Y:S05]  /*4210*/  BSYNC B1 ;  /* 0x0000000000017941 */ /* 0x000fea0003800000 */
.L_x_79:
[----:B-----5:R-:W-:Y:S01]  /*4220*/  FMUL R84, R106, R95 ;  /* 0x0000005f6a547220 */ /* 0x020fe20000400000 */
[----:B------:R-:W-:Y:S03]  /*4230*/  BSSY B1, `(.L_x_81) ;  /* 0x000000a000017945 */ /* 0x000fe60003800000 */
[----:B------:R-:W-:-:S05]  /*4240*/  FFMA R5, R85, R94, R84 ;  /* 0x0000005e55057223 */ /* 0x000fca0000000054 */
[----:B------:R1:W-:Y:S01]  /*4250*/  @P5 STG.E desc[UR16][R102.64], R5 ;  /* 0x0000000566005986 */ /* 0x0003e2000c101910 */
[----:B------:R-:W-:-:S05]  /*4260*/  IADD3 R84, P5, R120, R107, RZ ;  /* 0x0000006b78547210 */ /* 0x000fca0007fbe0ff */
[----:B------:R-:W-:Y:S01]  /*4270*/  IMAD.X R85, R121, 0x1, R109, P5 ;  /* 0x0000000179557824 */ /* 0x000fe200028e066d */
[----:B0-----:R-:W-:-:S05]  /*4280*/  IADD3 R104, P5, R80, R107, RZ ;  /* 0x0000006b50687210 */ /* 0x001fca0007fbe0ff */
[----:B------:R-:W-:Y:S01]  /*4290*/  IMAD.X R105, R81, 0x1, R109, P5 ;  /* 0x0000000151697824 */ /* 0x000fe200028e066d */
[----:B------:R-:W-:-:S13]  /*42a0*/  ISETP.GT.AND P5, PT, R96, 0x8, P3 ;  /* 0x000000086000780c */ /* 0x000fda0001fa4270 */
[----:B-1----:R-:W-:Y:S05]  /*42b0*/  @!P5 BRA `(.L_x_82) ;  /* 0x000000000004d947 */ /* 0x002fea0003800000 */
[----:B------:R0:W5:Y:S02]  /*42c0*/  LDG.E.LTC128B R106, desc[UR16][R98.64+0x20] ;  /* 0x00002010626a7981 */ /* 0x000164000c1e1920 */
.L_x_82:
[----:B------:R-:W-:Y:S05]  /*42d0*/  BSYNC B1 ;  /* 0x0000000000017941 */ /* 0x000fea0003800000 */
.L_x_81:
[----:B-----5:R-:W-:Y:S01]  /*42e0*/  FMUL R5, R106, R95 ;  /* 0x0000005f6a057220 */ /* 0x020fe20000400000 */
[----:B------:R-:W-:Y:S03]  /*42f0*/  BSSY B1, `(.L_x_83) ;  /* 0x0000006000017945 */ /* 0x000fe60003800000 */
[----:B------:R-:W-:-:S05]  /*4300*/  FFMA R5, R86, R94, R5 ;  /* 0x0000005e56057223 */ /* 0x000fca0000000005 */
[----:B------:R1:W-:Y:S01]  /*4310*/  @P5 STG.E desc[UR16][R104.64+0x20], R5 ;  /* 0x0000200568005986 */ /* 0x0003e2000c101910 */
[----:B------:R-:W-:-:S13]  /*4320*/  ISETP.GT.AND P5, PT, R96, 0x8, P2 ;  /* 0x000000086000780c */ /* 0x000fda00017a4270 */
[----:B-1----:R-:W-:Y:S05]  /*4330*/  @!P5 BRA `(.L_x_84) ;  /* 0x000000000004d947 */ /* 0x002fea0003800000 */
[----:B------:R1:W5:Y:S02]  /*4340*/  LDG.E.LTC128B R106, desc[UR16][R100.64+0x20] ;  /* 0x00002010646a7981 */ /* 0x000364000c1e1920 */
.L_x_84:
[----:B------:R-:W-:Y:S05]  /*4350*/  BSYNC B1 ;  /* 0x0000000000017941 */ /* 0x000fea0003800000 */
.L_x_83:
[----:B-----5:R-:W-:Y:S01]  /*4360*/  FMUL R86, R106, R95 ;  /* 0x0000005f6a567220 */ /* 0x020fe20000400000 */
[----:B------:R-:W-:Y:S03]  /*4370*/  BSSY B1, `(.L_x_85) ;  /* 0x0000006000017945 */ /* 0x000fe60003800000 */
[----:B------:R-:W-:-:S05]  /*4380*/  FFMA R87, R87, R94, R86 ;  /* 0x0000005e57577223 */ /* 0x000fca0000000056 */
[----:B------:R0:W-:Y:S01]  /*4390*/  @P5 STG.E desc[UR16][R84.64+0x20], R87 ;  /* 0x0000205754005986 */ /* 0x0001e2000c101910 */
[----:B------:R-:W-:-:S13]  /*43a0*/  ISETP.GT.AND P5, PT, R96, 0x80, P1 ;  /* 0x000000806000780c */ /* 0x000fda0000fa4270 */
[----:B0-----:R-:W-:Y:S05]  /*43b0*/  @!P5 BRA `(.L_x_86) ;  /* 0x000000000004d947 */ /* 0x001fea0003800000 */
[----:B------:R0:W5:Y:S02]  /*43c0*/  LDG.E.LTC128B R106, desc[UR16][R8.64+0x200] ;  /* 0x00020010086a7981 */ /* 0x000164000c1e1920 */
.L_x_86:
[----:B------:R-:W-:Y:S05]  /*43d0*/  BSYNC B1 ;  /* 0x0000000000017941 */ /* 0x000fea0003800000 */
.L_x_85:
[----:B-----5:R-:W-:Y:S01]  /*43e0*/  FMUL R5, R106, R95 ;  /* 0x0000005f6a057220 */ /* 0x020fe20000400000 */
[----:B------:R-:W-:Y:S03]  /*43f0*/  BSSY B1, `(.L_x_87) ;  /* 0x0000007000017945 */ /* 0x000fe60003800000 */
[----:B------:R-:W-:-:S05]  /*4400*/  FFMA R5, R24, R94, R5 ;  /* 0x0000005e18057223 */ /* 0x000fca0000000005 */
[----:B------:R0:W-:Y:S01]  /*4410*/  @P5 STG.E desc[UR16][R12.64+0x200], R5 ;  /* 0x000200050c005986 */ /* 0x0001e2000c101910 */
[----:B------:R-:W-:-:S04]  /*4420*/  LOP3.LUT P5, RZ, R130, 0x2, RZ, 0xc0, !PT ;  /* 0x0000000282ff7812 */ /* 0x000fc800078ac0ff */
[----:B------:R-:W-:-:S13]  /*4430*/  ISETP.GT.AND P5, PT, R96, 0x80, P5 ;  /* 0x000000806000780c */ /* 0x000fda0002fa4270 */
[----:B0-----:R-:W-:Y:S05]  /*4440*/  @!P5 BRA `(.L_x_88) ;  /* 0x000000000004d947 */ /* 0x001fea0003800000 */
[----:B------:R0:W5:Y:S02]  /*4450*/  LDG.E.LTC128B R106, desc[UR16][R14.64+0x200] ;  /* 0x000200100e6a7981 */ /* 0x000164000c1e1920 */
.L_x_88:
[----:B------:R-:W-:Y:S05]  /*4460*/  BSYNC B1 ;  /* 0x0000000000017941 */ /* 0x000fea0003800000 */
.L_x_87:
[----:B-----5:R-:W-:Y:S01]  /*4470*/  FMUL R24, R106, R95 ;  /* 0x0000005f6a187220 */ /* 0x020fe20000400000 */
[----:B------:R-:W-:Y:S01]  /*4480*/  ISETP.GT.AND P1, PT, R96, 0x88, P1 ;  /* 0x000000886000780c */ /* 0x000fe20000f24270 */
[----:B------:R-:W-:Y:S02]  /*4490*/  BSSY B1, `(.L_x_89) ;  /* 0x0000005000017945 */ /* 0x000fe40003800000 */
[----:B------:R-:W-:-:S05]  /*44a0*/  FFMA R25, R25, R94, R24 ;  /* 0x0000005e19197223 */ /* 0x000fca0000000018 */
[----:B------:R0:W-:Y:S05]  /*44b0*/  @P5 STG.E desc[UR16][R10.64+0x200], R25 ;  /* 0x000200190a005986 */ /* 0x0001ea000c101910 */
[----:B------:R-:W-:Y:S05]  /*44c0*/  @!P1 BRA `(.L_x_90) ;  /* 0x0000000000049947 */ /* 0x000fea0003800000 */
[----:B------:R0:W5:Y:S02]  /*44d0*/  LDG.E.LTC128B R106, desc[UR16][R8.64+0x220] ;  /* 0x00022010086a7981 */ /* 0x000164000c1e1920 */
.L_x_90:
[----:B------:R-:W-:Y:S05]  /*44e0*/  BSYNC B1 ;  /* 0x0000000000017941 */ /* 0x000fea0003800000 */
.L_x_89:
[----:B-----5:R-:W-:Y:S01]  /*44f0*/  FMUL R5, R106, R95 ;  /* 0x0000005f6a057220 */ /* 0x020fe20000400000 */
[----:B------:R-:W-:Y:S01]  /*4500*/  LOP3.LUT P5, RZ, R130, 0x2, RZ, 0xc0, !PT ;  /* 0x0000000282ff7812 */ /* 0x000fe200078ac0ff */
[----:B------:R-:W-:Y:S02]  /*4510*/  BSSY B1, `(.L_x_91) ;  /* 0x0000006000017945 */ /* 0x000fe40003800000 */
[----:B------:R-:W-:-:S05]  /*4520*/  FFMA R5, R26, R94, R5 ;  /* 0x0000005e1a057223 */ /* 0x000fca0000000005 */
[----:B------:R0:W-:Y:S01]  /*4530*/  @P1 STG.E desc[UR16][R12.64+0x220], R5 ;  /* 0x000220050c001986 */ /* 0x0001e2000c101910 */
[----:B------:R-:W-:-:S13]  /*4540*/  ISETP.GT.AND P1, PT, R96, 0x88, P5 ;  /* 0x000000886000780c */ /* 0x000fda0002f24270 */
[----:B0-----:R-:W-:Y:S05]  /*4550*/  @!P1 BRA `(.L_x_92) ;  /* 0x0000000000049947 */ /* 0x001fea0003800000 */
[----:B------:R0:W5:Y:S02]  /*4560*/  LDG.E.LTC128B R106, desc[UR16][R14.64+0x220] ;  /* 0x000220100e6a7981 */ /* 0x000164000c1e1920 */
.L_x_92:
[----:B------:R-:W-:Y:S05]  /*4570*/  BSYNC B1 ;  /* 0x0000000000017941 */ /* 0x000fea0003800000 */
.L_x_91:
        /* <DEDUP_REMOVED lines=8> */
.L_x_94:
[----:B------:R-:W-:Y:S05]  /*4600*/  BSYNC B1 ;  /* 0x0000000000017941 */ /* 0x000fea0003800000 */
.L_x_93:
[----:B-----5:R-:W-:Y:S01]  /*4610*/  FMUL R5, R106, R95 ;  /* 0x0000005f6a057220 */ /* 0x020fe20000400000 */
[----:B------:R-:W-:Y:S03]  /*4620*/  BSSY B1, `(.L_x_95) ;  /* 0x0000006000017945 */ /* 0x000fe60003800000 */
[----:B------:R-:W-:-:S05]  /*4630*/  FFMA R5, R28, R94, R5 ;  /* 0x0000005e1c057223 */ /* 0x000fca0000000005 */
[----:B------:R0:W-:Y:S01]  /*4640*/  @P1 STG.E desc[UR16][R16.64+0x200], R5 ;  /* 0x0002000510001986 */ /* 0x0001e2000c101910 */
[----:B------:R-:W-:-:S13]  /*4650*/  ISETP.GT.AND P1, PT, R96, 0x80, P4 ;  /* 0x000000806000780c */ /* 0x000fda0002724270 */
[----:B0-----:R-:W-:Y:S05]  /*4660*/  @!P1 BRA `(.L_x_96) ;  /* 0x0000000000049947 */ /* 0x001fea0003800000 */
[----:B------:R0:W5:Y:S02]  /*4670*/  LDG.E.LTC128B R106, desc[UR16][R22.64+0x200] ;  /* 0x00020010166a7981 */ /* 0x000164000c1e1920 */
.L_x_96:
[----:B------:R-:W-:Y:S05]  /*4680*/  BSYNC B1 ;  /* 0x0000000000017941 */ /* 0x000fea0003800000 */
.L_x_95:
[----:B-----5:R-:W-:Y:S01]  /*4690*/  FMUL R8, R106, R95 ;  /* 0x0000005f6a087220 */ /* 0x020fe20000400000 */
[----:B------:R-:W-:Y:S03]  /*46a0*/  BSSY B1, `(.L_x_97) ;  /* 0x0000006000017945 */ /* 0x000fe60003800000 */
[----:B------:R-:W-:-:S05]  /*46b0*/  FFMA R29, R29, R94, R8 ;  /* 0x0000005e1d1d7223 */ /* 0x000fca0000000008 */
[----:B------:R0:W-:Y:S01]  /*46c0*/  @P1 STG.E desc[UR16][R20.64+0x200], R29 ;  /* 0x0002001d14001986 */ /* 0x0001e2000c101910 */
[----:B------:R-:W-:-:S13]  /*46d0*/  ISETP.GT.AND P1, PT, R96, 0x88, P5 ;  /* 0x000000886000780c */ /* 0x000fda0002f24270 */
[----:B0-----:R-:W-:Y:S05]  /*46e0*/  @!P1 BRA `(.L_x_98) ;  /* 0x0000000000049947 */ /* 0x001fea0003800000 */
[----:B------:R0:W5:Y:S02]  /*46f0*/  LDG.E.LTC128B R106, desc[UR16][R18.64+0x220] ;  /* 0x00022010126a7981 */ /* 0x000164000c1e1920 */
.L_x_98:
[----:B------:R-:W-:Y:S05]  /*4700*/  BSYNC B1 ;  /* 0x0000000000017941 */ /* 0x000fea0003800000 */
.L_x_97:
[----:B-----5:R-:W-:Y:S01]  /*4710*/  FMUL R5, R106, R95 ;  /* 0x0000005f6a057220 */ /* 0x020fe20000400000 */
[----:B------:R-:W-:Y:S01]  /*4720*/  ISETP.GT.AND P4, PT, R96, 0x88, P4 ;  /* 0x000000886000780c */ /* 0x000fe20002784270 */
[----:B------:R-:W-:Y:S02]  /*4730*/  BSSY B1, `(.L_x_99) ;  /* 0x0000005000017945 */ /* 0x000fe40003800000 */
[----:B------:R-:W-:-:S05]  /*4740*/  FFMA R5, R30, R94, R5 ;  /* 0x0000005e1e057223 */ /* 0x000fca0000000005 */
[----:B------:R0:W-:Y:S05]  /*4750*/  @P1 STG.E desc[UR16][R16.64+0x220], R5 ;  /* 0x0002200510001986 */ /* 0x0001ea000c101910 */
[----:B------:R-:W-:Y:S05]  /*4760*/  @!P4 BRA `(.L_x_100) ;  /* 0x000000000004c947 */ /* 0x000fea0003800000 */
[----:B------:R0:W5:Y:S02]  /*4770*/  LDG.E.LTC128B R106, desc[UR16][R22.64+0x220] ;  /* 0x00022010166a7981 */ /* 0x000164000c1e1920 */
.L_x_100:
[----:B------:R-:W-:Y:S05]  /*4780*/  BSYNC B1 ;  /* 0x0000000000017941 */ /* 0x000fea0003800000 */
.L_x_99:
[----:B-----5:R-:W-:Y:S01]  /*4790*/  FMUL R8, R106, R95 ;  /* 0x0000005f6a087220 */ /* 0x020fe20000400000 */
[----:B------:R-:W-:Y:S01]  /*47a0*/  LOP3.LUT P5, RZ, R130, 0x800, RZ, 0xc0, !PT ;  /* 0x0000080082ff7812 */ /* 0x000fe200078ac0ff */
[----:B------:R-:W-:Y:S02]  /*47b0*/  BSSY B1, `(.L_x_101) ;  /* 0x0000006000017945 */ /* 0x000fe40003800000 */
[----:B------:R-:W-:Y:S01]  /*47c0*/  FFMA R31, R31, R94, R8 ;  /* 0x0000005e1f1f7223 */ /* 0x000fe20000000008 */
[----:B------:R-:W-:-:S04]  /*47d0*/  ISETP.GT.AND P1, PT, R96, 0x80, P5 ;  /* 0x000000806000780c */ /* 0x000fc80002f24270 */
[----:B------:R0:W-:Y:S09]  /*47e0*/  @P4 STG.E desc[UR16][R20.64+0x220], R31 ;  /* 0x0002201f14004986 */ /* 0x0001f2000c101910 */
[----:B------:R-:W-:Y:S05]  /*47f0*/  @!P1 BRA `(.L_x_102) ;  /* 0x0000000000049947 */ /* 0x000fea0003800000 */
[----:B------:R0:W5:Y:S02]  /*4800*/  LDG.E.LTC128B R106, desc[UR16][R62.64+0x200] ;  /* 0x000200103e6a7981 */ /* 0x000164000c1e1920 */
.L_x_102:
[----:B------:R-:W-:Y:S05]  /*4810*/  BSYNC B1 ;  /* 0x0000000000017941 */ /* 0x000fea0003800000 */
.L_x_101:
[----:B0----5:R-:W-:Y:S01]  /*4820*/  FMUL R5, R106, R95 ;  /* 0x0000005f6a057220 */ /* 0x021fe20000400000 */
[----:B------:R-:W-:Y:S01]  /*4830*/  @P1 IMAD.MOV.U32 R8, RZ, RZ, R88 ;  /* 0x000000ffff081224 */ /* 0x000fe200078e0058 */
[----:B------:R-:W-:Y:S01]  /*4840*/  LOP3.LUT P4, RZ, R130, 0x400, RZ, 0xc0, !PT ;  /* 0x0000040082ff7812 */ /* 0x000fe2000788c0ff */
[----:B------:R-:W-:Y:S02]  /*4850*/  @P1 IMAD.MOV.U32 R9, RZ, RZ, R89 ;  /* 0x000000ffff091224 */ /* 0x000fe400078e0059 */
[----:B------:R-:W-:Y:S01]  /*4860*/  FFMA R5, R32, R94, R5 ;  /* 0x0000005e20057223 */ /* 0x000fe20000000005 */
[----:B------:R-:W-:Y:S04]  /*4870*/  BSSY B1, `(.L_x_103) ;  /* 0x0000005000017945 */ /* 0x000fe80003800000 */
[----:B------:R0:W-:Y:S01]  /*4880*/  @P1 STG.E desc[UR16][R8.64+0x200], R5 ;  /* 0x0002000508001986 */ /* 0x0001e2000c101910 */
[----:B------:R-:W-:-:S13]  /*4890*/  ISETP.GT.AND P1, PT, R96, 0x80, P4 ;  /* 0x000000806000780c */ /* 0x000fda0002724270 */
[----:B0-----:R-:W-:Y:S05]  /*48a0*/  @!P1 BRA `(.L_x_104) ;  /* 0x0000000000049947 */ /* 0x001fea0003800000 */
[----:B------:R0:W5:Y:S02]  /*48b0*/  LDG.E.LTC128B R106, desc[UR16][R60.64+0x200] ;  /* 0x000200103c6a7981 */ /* 0x000164000c1e1920 */
.L_x_104:
[----:B------:R-:W-:Y:S05]  /*48c0*/  BSYNC B1 ;  /* 0x0000000000017941 */ /* 0x000fea0003800000 */
.L_x_103:
[----:B-----5:R-:W-:Y:S01]  /*48d0*/  FMUL R8, R106, R95 ;  /* 0x0000005f6a087220 */ /* 0x020fe20000400000 */
[----:B------:R-:W-:Y:S01]  /*48e0*/  @P1 IMAD.MOV.U32 R9, RZ, RZ, R111 ;  /* 0x000000ffff091224 */ /* 0x000fe200078e006f */
[----:B------:R-:W-:Y:S02]  /*48f0*/  BSSY B1, `(.L_x_105) ;  /* 0x0000007000017945 */ /* 0x000fe40003800000 */
[----:B------:R-:W-:Y:S01]  /*4900*/  FFMA R33, R33, R94, R8 ;  /* 0x0000005e21217223 */ /* 0x000fe20000000008 */
[----:B------:R-:W-:-:S05]  /*4910*/  @P1 IMAD.MOV.U32 R8, RZ, RZ, R110 ;  /* 0x000000ffff081224 */ /* 0x000fca00078e006e */
[----:B------:R0:W-:Y:S01]  /*4920*/  @P1 STG.E desc[UR16][R8.64+0x200], R33 ;  /* 0x0002002108001986 */ /* 0x0001e2000c101910 */
[----:B------:R-:W-:-:S13]  /*4930*/  ISETP.GT.AND P1, PT, R96, 0x88, P5 ;  /* 0x000000886000780c */ /* 0x000fda0002f24270 */
[----:B0-----:R-:W-:Y:S05]  /*4940*/  @!P1 BRA `(.L_x_106) ;  /* 0x0000000000049947 */ /* 0x001fea0003800000 */
[----:B------:R0:W5:Y:S02]  /*4950*/  LDG.E.LTC128B R106, desc[UR16][R62.64+0x220] ;  /* 0x000220103e6a7981 */ /* 0x000164000c1e1920 */
.L_x_106:
[----:B------:R-:W-:Y:S05]  /*4960*/  BSYNC B1 ;  /* 0x0000000000017941 */ /* 0x000fea0003800000 */
.L_x_105:
[----:B-----5:R-:W-:Y:S01]  /*4970*/  FMUL R5, R106, R95 ;  /* 0x0000005f6a057220 */ /* 0x020fe20000400000 */
[----:B------:R-:W-:Y:S03]  /*4980*/  BSSY B1, `(.L_x_107) ;  /* 0x0000006000017945 */ /* 0x000fe60003800000 */
[----:B------:R-:W-:-:S05]  /*4990*/  FFMA R5, R34, R94, R5 ;  /* 0x0000005e22057223 */ /* 0x000fca0000000005 */
[----:B------:R0:W-:Y:S01]  /*49a0*/  @P1 STG.E desc[UR16][R88.64+0x220], R5 ;  /* 0x0002200558001986 */ /* 0x0001e2000c101910 */
[----:B------:R-:W-:-:S13]  /*49b0*/  ISETP.GT.AND P1, PT, R96, 0x88, P4 ;  /* 0x000000886000780c */ /* 0x000fda0002724270 */
[----:B0-----:R-:W-:Y:S05]  /*49c0*/  @!P1 BRA `(.L_x_108) ;  /* 0x0000000000049947 */ /* 0x001fea0003800000 */
[----:B------:R0:W5:Y:S02]  /*49d0*/  LDG.E.LTC128B R106, desc[UR16][R60.64+0x220] ;  /* 0x000220103c6a7981 */ /* 0x000164000c1e1920 */
.L_x_108:
[----:B------:R-:W-:Y:S05]  /*49e0*/  BSYNC B1 ;  /* 0x0000000000017941 */ /* 0x000fea0003800000 */
.L_x_107:
[----:B-----5:R-:W-:Y:S01]  /*49f0*/  FMUL R8, R106, R95 ;  /* 0x0000005f6a087220 */ /* 0x020fe20000400000 */
[----:B------:R-:W-:Y:S01]  /*4a00*/  ISETP.NE.AND P5, PT, R108, RZ, PT ;  /* 0x000000ff6c00720c */ /* 0x000fe20003fa5270 */
[----:B------:R-:W-:Y:S02]  /*4a10*/  BSSY B1, `(.L_x_109) ;  /* 0x0000006000017945 */ /* 0x000fe40003800000 */
[----:B------:R-:W-:-:S05]  /*4a20*/  FFMA R35, R35, R94, R8 ;  /* 0x0000005e23237223 */ /* 0x000fca0000000008 */
[----:B------:R0:W-:Y:S01]  /*4a30*/  @P1 STG.E desc[UR16][R110.64+0x220], R35 ;  /* 0x000220236e001986 */ /* 0x0001e2000c101910 */
[----:B------:R-:W-:-:S13]  /*4a40*/  ISETP.GT.AND P1, PT, R96, 0x80, P5 ;  /* 0x000000806000780c */ /* 0x000fda0002f24270 */
[----:B0-----:R-:W-:Y:S05]  /*4a50*/  @!P1 BRA `(.L_x_110) ;  /* 0x0000000000049947 */ /* 0x001fea0003800000 */
[----:B------:R0:W5:Y:S02]  /*4a60*/  LDG.E.LTC128B R106, desc[UR16][R58.64+0x200] ;  /* 0x000200103a6a7981 */ /* 0x000164000c1e1920 */
.L_x_110:
[----:B------:R-:W-:Y:S05]  /*4a70*/  BSYNC B1 ;  /* 0x0000000000017941 */ /* 0x000fea0003800000 */
.L_x_109:
        /* <DEDUP_REMOVED lines=8> */
.L_x_112:
[----:B------:R-:W-:Y:S05]  /*4b00*/  BSYNC B1 ;  /* 0x0000000000017941 */ /* 0x000fea0003800000 */
.L_x_111:
[----:B-----5:R-:W-:Y:S01]  /*4b10*/  FMUL R8, R106, R95 ;  /* 0x0000005f6a087220 */ /* 0x020fe20000400000 */
[----:B------:R-:W-:Y:S03]  /*4b20*/  BSSY B1, `(.L_x_113) ;  /* 0x0000006000017945 */ /* 0x000fe60003800000 */
[----:B------:R-:W-:-:S05]  /*4b30*/  FFMA R37, R37, R94, R8 ;  /* 0x0000005e25257223 */ /* 0x000fca0000000008 */
[----:B------:R0:W-:Y:S01]  /*4b40*/  @P1 STG.E desc[UR16][R66.64+0x200], R37 ;  /* 0x0002002542001986 */ /* 0x0001e2000c101910 */
[----:B------:R-:W-:-:S13]  /*4b50*/  ISETP.GT.AND P1, PT, R96, 0x88, P5 ;  /* 0x000000886000780c */ /* 0x000fda0002f24270 */
[----:B0-----:R-:W-:Y:S05]  /*4b60*/  @!P1 BRA `(.L_x_114) ;  /* 0x0000000000049947 */ /* 0x001fea0003800000 */
[----:B------:R0:W5:Y:S02]  /*4b70*/  LDG.E.LTC128B R106, desc[UR16][R58.64+0x220] ;  /* 0x000220103a6a7981 */ /* 0x000164000c1e1920 */
.L_x_114:
[----:B------:R-:W-:Y:S05]  /*4b80*/  BSYNC B1 ;  /* 0x0000000000017941 */ /* 0x000fea0003800000 */
.L_x_113:
[----:B-----5:R-:W-:Y:S01]  /*4b90*/  FMUL R5, R106, R95 ;  /* 0x0000005f6a057220 */ /* 0x020fe20000400000 */
[----:B------:R-:W-:Y:S03]  /*4ba0*/  BSSY B1, `(.L_x_115) ;  /* 0x0000006000017945 */ /* 0x000fe60003800000 */
[----:B------:R-:W-:-:S05]  /*4bb0*/  FFMA R5, R38, R94, R5 ;  /* 0x0000005e26057223 */ /* 0x000fca0000000005 */
[----:B------:R0:W-:Y:S01]  /*4bc0*/  @P1 STG.E desc[UR16][R68.64+0x220], R5 ;  /* 0x0002200544001986 */ /* 0x0001e2000c101910 */
[----:B------:R-:W-:-:S13]  /*4bd0*/  ISETP.GT.AND P1, PT, R96, 0x88, P4 ;  /* 0x000000886000780c */ /* 0x000fda0002724270 */
[----:B0-----:R-:W-:Y:S05]  /*4be0*/  @!P1 BRA `(.L_x_116) ;  /* 0x0000000000049947 */ /* 0x001fea0003800000 */
[----:B------:R0:W5:Y:S02]  /*4bf0*/  LDG.E.LTC128B R106, desc[UR16][R56.64+0x220] ;  /* 0x00022010386a7981 */ /* 0x000164000c1e1920 */
.L_x_116:
[----:B------:R-:W-:Y:S05]  /*4c00*/  BSYNC B1 ;  /* 0x0000000000017941 */ /* 0x000fea0003800000 */
.L_x_115:
        /* <DEDUP_REMOVED lines=8> */
.L_x_118:
[----:B------:R-:W-:Y:S05]  /*4c90*/  BSYNC B1 ;  /* 0x0000000000017941 */ /* 0x000fea0003800000 */
.L_x_117:
        /* <DEDUP_REMOVED lines=8> */
.L_x_120:
[----:B------:R-:W-:Y:S05]  /*4d20*/  BSYNC B1 ;  /* 0x0000000000017941 */ /* 0x000fea0003800000 */
.L_x_119:
[----:B-----5:R-:W-:Y:S01]  /*4d30*/  FMUL R8, R106, R95 ;  /* 0x0000005f6a087220 */ /* 0x020fe20000400000 */
[----:B------:R-:W-:Y:S03]  /*4d40*/  BSSY B1, `(.L_x_121) ;  /* 0x0000006000017945 */ /* 0x000fe60003800000 */
[----:B------:R-:W-:-:S05]  /*4d50*/  FFMA R41, R41, R94, R8 ;  /* 0x0000005e29297223 */ /* 0x000fca0000000008 */
[----:B------:R0:W-:Y:S01]  /*4d60*/  @P1 STG.E desc[UR16][R114.64+0x200], R41 ;  /* 0x0002002972001986 */ /* 0x0001e2000c101910 */
[----:B------:R-:W-:-:S13]  /*4d70*/  ISETP.GT.AND P1, PT, R96, 0x88, P5 ;  /* 0x000000886000780c */ /* 0x000fda0002f24270 */
[----:B0-----:R-:W-:Y:S05]  /*4d80*/  @!P1 BRA `(.L_x_122) ;  /* 0x0000000000049947 */ /* 0x001fea0003800000 */
[----:B------:R0:W5:Y:S02]  /*4d90*/  LDG.E.LTC128B R106, desc[UR16][R92.64+0x220] ;  /* 0x000220105c6a7981 */ /* 0x000164000c1e1920 */
.L_x_122:
[----:B------:R-:W-:Y:S05]  /*4da0*/  BSYNC B1 ;  /* 0x0000000000017941 */ /* 0x000fea0003800000 */
.L_x_121:
[----:B-----5:R-:W-:Y:S01]  /*4db0*/  FMUL R5, R106, R95 ;  /* 0x0000005f6a057220 */ /* 0x020fe20000400000 */
[----:B------:R-:W-:Y:S03]  /*4dc0*/  BSSY B1, `(.L_x_123) ;  /* 0x0000006000017945 */ /* 0x000fe60003800000 */
[----:B------:R-:W-:-:S05]  /*4dd0*/  FFMA R5, R42, R94, R5 ;  /* 0x0000005e2a057223 */ /* 0x000fca0000000005 */
[----:B------:R0:W-:Y:S01]  /*4de0*/  @P1 STG.E desc[UR16][R72.64+0x220], R5 ;  /* 0x0002200548001986 */ /* 0x0001e2000c101910 */
[----:B------:R-:W-:-:S13]  /*4df0*/  ISETP.GT.AND P1, PT, R96, 0x88, P4 ;  /* 0x000000886000780c */ /* 0x000fda0002724270 */
[----:B0-----:R-:W-:Y:S05]  /*4e00*/  @!P1 BRA `(.L_x_124) ;  /* 0x0000000000049947 */ /* 0x001fea0003800000 */
[----:B------:R0:W5:Y:S02]  /*4e10*/  LDG.E.LTC128B R106, desc[UR16][R90.64+0x220] ;  /* 0x000220105a6a7981 */ /* 0x000164000c1e1920 */
.L_x_124:
[----:B------:R-:W-:Y:S05]  /*4e20*/  BSYNC B1 ;  /* 0x0000000000017941 */ /* 0x000fea0003800000 */
.L_x_123:
        /* <DEDUP_REMOVED lines=8> */
.L_x_126:
[----:B------:R-:W-:Y:S05]  /*4eb0*/  BSYNC B1 ;  /* 0x0000000000017941 */ /* 0x000fea0003800000 */
.L_x_125:
        /* <DEDUP_REMOVED lines=8> */
.L_x_128:
[----:B------:R-:W-:Y:S05]  /*4f40*/  BSYNC B1 ;  /* 0x0000000000017941 */ /* 0x000fea0003800000 */
.L_x_127:
[----:B-----5:R-:W-:Y:S01]  /*4f50*/  FMUL R8, R106, R95 ;  /* 0x0000005f6a087220 */ /* 0x020fe20000400000 */
[----:B------:R-:W-:Y:S03]  /*4f60*/  BSSY B1, `(.L_x_129) ;  /* 0x0000006000017945 */ /* 0x000fe60003800000 */
[----:B------:R-:W-:-:S05]  /*4f70*/  FFMA R45, R45, R94, R8 ;  /* 0x0000005e2d2d7223 */ /* 0x000fca0000000008 */
[----:B------:R0:W-:Y:S01]  /*4f80*/  @P1 STG.E desc[UR16][R122.64+0x200], R45 ;  /* 0x0002002d7a001986 */ /* 0x0001e2000c101910 */
[----:B------:R-:W-:-:S13]  /*4f90*/  ISETP.GT.AND P1, PT, R96, 0x88, P5 ;  /* 0x000000886000780c */ /* 0x000fda0002f24270 */
[----:B0-----:R-:W-:Y:S05]  /*4fa0*/  @!P1 BRA `(.L_x_130) ;  /* 0x0000000000049947 */ /* 0x001fea0003800000 */
[----:B------:R0:W5:Y:S02]  /*4fb0*/  LDG.E.LTC128B R106, desc[UR16][R128.64+0x220] ;  /* 0x00022010806a7981 */ /* 0x000164000c1e1920 */
.L_x_130:
[----:B------:R-:W-:Y:S05]  /*4fc0*/  BSYNC B1 ;  /* 0x0000000000017941 */ /* 0x000fea0003800000 */
.L_x_129:
[----:B-----5:R-:W-:Y:S01]  /*4fd0*/  FMUL R5, R106, R95 ;  /* 0x0000005f6a057220 */ /* 0x020fe20000400000 */
[----:B------:R-:W-:Y:S03]  /*4fe0*/  BSSY B1, `(.L_x_131) ;  /* 0x0000006000017945 */ /* 0x000fe60003800000 */
[----:B------:R-:W-:-:S05]  /*4ff0*/  FFMA R5, R46, R94, R5 ;  /* 0x0000005e2e057223 */ /* 0x000fca0000000005 */
[----:B------:R0:W-:Y:S01]  /*5000*/  @P1 STG.E desc[UR16][R76.64+0x220], R5 ;  /* 0x000220054c001986 */ /* 0x0001e2000c101910 */
[----:B------:R-:W-:-:S13]  /*5010*/  ISETP.GT.AND P1, PT, R96, 0x88, P4 ;  /* 0x000000886000780c */ /* 0x000fda0002724270 */
[----:B0-----:R-:W-:Y:S05]  /*5020*/  @!P1 BRA `(.L_x_132) ;  /* 0x0000000000049947 */ /* 0x001fea0003800000 */
[----:B------:R0:W5:Y:S02]  /*5030*/  LDG.E.LTC128B R106, desc[UR16][R126.64+0x220] ;  /* 0x000220107e6a7981 */ /* 0x000164000c1e1920 */
.L_x_132:
[----:B------:R-:W-:Y:S05]  /*5040*/  BSYNC B1 ;  /* 0x0000000000017941 */ /* 0x000fea0003800000 */
.L_x_131:
        /* <DEDUP_REMOVED lines=8> */
.L_x_134:
[----:B------:R-:W-:Y:S05]  /*50d0*/  BSYNC B1 ;  /* 0x0000000000017941 */ /* 0x000fea0003800000 */
.L_x_133:
[----:B-----5:R-:W-:Y:S01]  /*50e0*/  FMUL R5, R106, R95 ;  /* 0x0000005f6a057220 */ /* 0x020fe20000400000 */
[----:B------:R-:W-:Y:S03]  /*50f0*/  BSSY B1, `(.L_x_135) ;  /* 0x0000006000017945 */ /* 0x000fe60003800000 */
[----:B------:R-:W-:-:S05]  /*5100*/  FFMA R5, R48, R94, R5 ;  /* 0x0000005e30057223 */ /* 0x000fca0000000005 */
[----:B------:R0:W-:Y:S01]  /*5110*/  @P1 STG.E desc[UR16][R78.64+0x200], R5 ;  /* 0x000200054e001986 */ /* 0x0001e2000c101910 */
[----:B------:R-:W-:-:S13]  /*5120*/  ISETP.GT.AND P1, PT, R96, 0x80, P6 ;  /* 0x000000806000780c */ /* 0x000fda0003724270 */
[----:B0-----:R-:W-:Y:S05]  /*5130*/  @!P1 BRA `(.L_x_136) ;  /* 0x0000000000049947 */ /* 0x001fea0003800000 */
[----:B------:R0:W5:Y:S02]  /*5140*/  LDG.E.LTC128B R106, desc[UR16][R148.64+0x200] ;  /* 0x00020010946a7981 */ /* 0x000164000c1e1920 */
.L_x_136:
[----:B------:R-:W-:Y:S05]  /*5150*/  BSYNC B1 ;  /* 0x0000000000017941 */ /* 0x000fea0003800000 */
.L_x_135:
[----:B-----5:R-:W-:Y:S01]  /*5160*/  FMUL R8, R106, R95 ;  /* 0x0000005f6a087220 */ /* 0x020fe20000400000 */
[----:B------:R-:W-:Y:S01]  /*5170*/  ISETP.GT.AND P4, PT, R96, 0x88, P4 ;  /* 0x000000886000780c */ /* 0x000fe20002784270 */
[----:B------:R-:W-:Y:S02]  /*5180*/  BSSY B1, `(.L_x_137) ;  /* 0x0000005000017945 */ /* 0x000fe40003800000 */
[----:B------:R-:W-:-:S05]  /*5190*/  FFMA R49, R49, R94, R8 ;  /* 0x0000005e31317223 */ /* 0x000fca0000000008 */
[----:B------:R0:W-:Y:S05]  /*51a0*/  @P1 STG.E desc[UR16][R118.64+0x200], R49 ;  /* 0x0002003176001986 */ /* 0x0001ea000c101910 */
[----:B------:R-:W-:Y:S05]  /*51b0*/  @!P4 BRA `(.L_x_138) ;  /* 0x000000000004c947 */ /* 0x000fea0003800000 */
[----:B------:R0:W5:Y:S02]  /*51c0*/  LDG.E.LTC128B R106, desc[UR16][R146.64+0x220] ;  /* 0x00022010926a7981 */ /* 0x000164000c1e1920 */
.L_x_138:
[----:B------:R-:W-:Y:S05]  /*51d0*/  BSYNC B1 ;  /* 0x0000000000017941 */ /* 0x000fea0003800000 */
.L_x_137:
[----:B-----5:R-:W-:Y:S01]  /*51e0*/  FMUL R5, R106, R95 ;  /* 0x0000005f6a057220 */ /* 0x020fe20000400000 */
[----:B------:R-:W-:Y:S01]  /*51f0*/  ISETP.GT.AND P1, PT, R96, 0x88, P6 ;  /* 0x000000886000780c */ /* 0x000fe20003724270 */
[----:B------:R-:W-:Y:S02]  /*5200*/  BSSY B1, `(.L_x_139) ;  /* 0x0000005000017945 */ /* 0x000fe40003800000 */
[----:B------:R-:W-:-:S05]  /*5210*/  FFMA R5, R50, R94, R5 ;  /* 0x0000005e32057223 */ /* 0x000fca0000000005 */
[----:B------:R0:W-:Y:S05]  /*5220*/  @P4 STG.E desc[UR16][R80.64+0x220], R5 ;  /* 0x0002200550004986 */ /* 0x0001ea000c101910 */
[----:B------:R-:W-:Y:S05]  /*5230*/  @!P1 BRA `(.L_x_140) ;  /* 0x0000000000049947 */ /* 0x000fea0003800000 */
[----:B------:R0:W5:Y:S02]  /*5240*/  LDG.E.LTC128B R106, desc[UR16][R148.64+0x220] ;  /* 0x00022010946a7981 */ /* 0x000164000c1e1920 */
.L_x_140:
[----:B------:R-:W-:Y:S05]  /*5250*/  BSYNC B1 ;  /* 0x0000000000017941 */ /* 0x000fea0003800000 */
.L_x_139:
[----:B-----5:R-:W-:Y:S01]  /*5260*/  FMUL R8, R106, R95 ;  /* 0x0000005f6a087220 */ /* 0x020fe20000400000 */
[----:B------:R-:W-:Y:S01]  /*5270*/  ISETP.GT.AND P4, PT, R96, 0x80, P3 ;  /* 0x000000806000780c */ /* 0x000fe20001f84270 */
[----:B------:R-:W-:Y:S02]  /*5280*/  BSSY B1, `(.L_x_141) ;  /* 0x0000005000017945 */ /* 0x000fe40003800000 */
[----:B------:R-:W-:-:S05]  /*5290*/  FFMA R51, R51, R94, R8 ;  /* 0x0000005e33337223 */ /* 0x000fca0000000008 */
[----:B------:R0:W-:Y:S05]  /*52a0*/  @P1 STG.E desc[UR16][R120.64+0x220], R51 ;  /* 0x0002203378001986 */ /* 0x0001ea000c101910 */
[----:B------:R-:W-:Y:S05]  /*52b0*/  @!P4 BRA `(.L_x_142) ;  /* 0x000000000004c947 */ /* 0x000fea0003800000 */
[----:B------:R0:W5:Y:S02]  /*52c0*/  LDG.E.LTC128B R106, desc[UR16][R98.64+0x200] ;  /* 0x00020010626a7981 */ /* 0x000164000c1e1920 */
.L_x_142:
[----:B------:R-:W-:Y:S05]  /*52d0*/  BSYNC B1 ;  /* 0x0000000000017941 */ /* 0x000fea0003800000 */
.L_x_141:
[----:B0----5:R-:W-:Y:S01]  /*52e0*/  FMUL R5, R106, R95 ;  /* 0x0000005f6a057220 */ /* 0x021fe20000400000 */
[----:B------:R-:W-:Y:S01]  /*52f0*/  ISETP.GT.AND P1, PT, R96, 0x80, P2 ;  /* 0x000000806000780c */ /* 0x000fe20001724270 */
[----:B------:R-:W-:Y:S02]  /*5300*/  BSSY B1, `(.L_x_143) ;  /* 0x0000005000017945 */ /* 0x000fe40003800000 */
[----:B------:R-:W-:-:S05]  /*5310*/  FFMA R5, R52, R94, R5 ;  /* 0x0000005e34057223 */ /* 0x000fca0000000005 */
[----:B------:R0:W-:Y:S05]  /*5320*/  @P4 STG.E desc[UR16][R82.64+0x200], R5 ;  /* 0x0002000552004986 */ /* 0x0001ea000c101910 */
[----:B------:R-:W-:Y:S05]  /*5330*/  @!P1 BRA `(.L_x_144) ;  /* 0x0000000000049947 */ /* 0x000fea0003800000 */
[----:B------:R0:W5:Y:S02]  /*5340*/  LDG.E.LTC128B R106, desc[UR16][R100.64+0x200] ;  /* 0x00020010646a7981 */ /* 0x000164000c1e1920 */
.L_x_144:
[----:B------:R-:W-:Y:S05]  /*5350*/  BSYNC B1 ;  /* 0x0000000000017941 */ /* 0x000fea0003800000 */
.L_x_143:
[----:B-----5:R-:W-:Y:S01]  /*5360*/  FMUL R8, R106, R95 ;  /* 0x0000005f6a087220 */ /* 0x020fe20000400000 */
[----:B------:R-:W-:Y:S01]  /*5370*/  ISETP.GT.AND P3, PT, R96, 0x88, P3 ;  /* 0x000000886000780c */ /* 0x000fe20001f64270 */
[----:B------:R-:W-:Y:S02]  /*5380*/  BSSY B1, `(.L_x_145) ;  /* 0x0000005000017945 */ /* 0x000fe40003800000 */
[----:B------:R-:W-:-:S05]  /*5390*/  FFMA R53, R53, R94, R8 ;  /* 0x0000005e35357223 */ /* 0x000fca0000000008 */
[----:B------:R0:W-:Y:S05]  /*53a0*/  @P1 STG.E desc[UR16][R102.64+0x200], R53 ;  /* 0x0002003566001986 */ /* 0x0001ea000c101910 */
[----:B------:R-:W-:Y:S05]  /*53b0*/  @!P3 BRA `(.L_x_146) ;  /* 0x000000000004b947 */ /* 0x000fea0003800000 */
[----:B------:R0:W5:Y:S02]  /*53c0*/  LDG.E.LTC128B R106, desc[UR16][R98.64+0x220] ;  /* 0x00022010626a7981 */ /* 0x000164000c1e1920 */
.L_x_146:
[----:B------:R-:W-:Y:S05]  /*53d0*/  BSYNC B1 ;  /* 0x0000000000017941 */ /* 0x000fea0003800000 */
.L_x_145:
[----:B0----5:R-:W-:Y:S01]  /*53e0*/  FMUL R5, R106, R95 ;  /* 0x0000005f6a057220 */ /* 0x021fe20000400000 */
[----:B------:R-:W-:Y:S01]  /*53f0*/  ISETP.GT.AND P2, PT, R96, 0x88, P2 ;  /* 0x000000886000780c */ /* 0x000fe20001744270 */
[----:B------:R-:W-:Y:S02]  /*5400*/  BSSY B1, `(.L_x_147) ;  /* 0x0000005000017945 */ /* 0x000fe40003800000 */
[----:B------:R-:W-:-:S05]  /*5410*/  FFMA R5, R54, R94, R5 ;  /* 0x0000005e36057223 */ /* 0x000fca0000000005 */
[----:B------:R0:W-:Y:S05]  /*5420*/  @P3 STG.E desc[UR16][R104.64+0x220], R5 ;  /* 0x0002200568003986 */ /* 0x0001ea000c101910 */
[----:B------:R-:W-:Y:S05]  /*5430*/  @!P2 BRA `(.L_x_148) ;  /* 0x000000000004a947 */ /* 0x000fea0003800000 */
[----:B------:R0:W5:Y:S02]  /*5440*/  LDG.E.LTC128B R106, desc[UR16][R100.64+0x220] ;  /* 0x00022010646a7981 */ /* 0x000164000c1e1920 */
.L_x_148:
[----:B------:R-:W-:Y:S05]  /*5450*/  BSYNC B1 ;  /* 0x0000000000017941 */ /* 0x000fea0003800000 */
.L_x_147:
[----:B-----5:R-:W-:-:S04]  /*5460*/  FMUL R106, R106, R95 ;  /* 0x0000005f6a6a7220 */ /* 0x020fc80000400000 */
[----:B------:R-:W-:Y:S01]  /*5470*/  FFMA R55, R55, R94, R106 ;  /* 0x0000005e37377223 */ /* 0x000fe2000000006a */
[----:B------:R-:W-:Y:S06]  /*5480*/  @!P2 BRA `(.L_x_149) ;  /* 0x0000001000a0a947 */ /* 0x000fec0003800000 */
[----:B------:R0:W-:Y:S01]  /*5490*/  STG.E desc[UR16][R84.64+0x220], R55 ;  /* 0x0002203754007986 */ /* 0x0001e2000c101910 */
[----:B------:R-:W-:Y:S05]  /*54a0*/  BRA `(.L_x_149) ;  /* 0x0000001000987947 */ /* 0x000fea0003800000 */
.L_x_26:
[----:B------:R-:W-:Y:S01]  /*54b0*/  ULDC.64 UR8, c[0x0][0x6c0] ;  /* 0x0001b00000087ab9 */ /* 0x000fe20000000a00 */
[----:B------:R-:W-:Y:S01]  /*54c0*/  P2R R104, PR, RZ, 0x1 ;  /* 0x00000001ff687803 */ /* 0x000fe20000000000 */
[-C--:B--2---:R-:W-:Y:S01]  /*54d0*/  FMUL R5, R56, R94.reuse ;  /* 0x0000005e38057220 */ /* 0x084fe20000400000 */
[----:B------:R-:W-:Y:S01]  /*54e0*/  LEA R88, P2, R14, UR8, 0x2 ;  /* 0x000000080e587c11 */ /* 0x000fe2000f8410ff */
[-C--:B------:R-:W-:Y:S01]  /*54f0*/  FMUL R57, R57, R94.reuse ;  /* 0x0000005e39397220 */ /* 0x080fe20000400000 */
[----:B------:R-:W-:Y:S01]  /*5500*/  ISETP.GT.AND P0, PT, R97, 0x1, PT ;  /* 0x000000016100780c */ /* 0x000fe20003f04270 */
[-C--:B------:R-:W-:Y:S01]  /*5510*/  FMUL R11, R58, R94.reuse ;  /* 0x0000005e3a0b7220 */ /* 0x080fe20000400000 */
[----:B------:R-:W-:Y:S01]  /*5520*/  LEA.HI.X R89, R14, UR9, R13, 0x2, P2 ;  /* 0x000000090e597c11 */ /* 0x000fe200090f140d */
[----:B------:R-:W-:Y:S01]  /*5530*/  FMUL R59, R59, R94 ;  /* 0x0000005e3b3b7220 */ /* 0x000fe20000400000 */
[----:B------:R-:W-:Y:S01]  /*5540*/  ISETP.GT.AND P2, PT, R96, RZ, P0 ;  /* 0x000000ff6000720c */ /* 0x000fe20000744270 */
[C---:B------:R-:W-:Y:S01]  /*5550*/  IMAD.SHL.U32 R107, R20.reuse, 0x20, RZ ;  /* 0x00000020146b7824 */ /* 0x040fe200078e00ff */
[----:B------:R-:W-:Y:S01]  /*5560*/  LEA R92, P4, R20, R88, 0x2 ;  /* 0x00000058145c7211 */ /* 0x000fe200078810ff */
[----:B------:R0:W-:Y:S01]  /*5570*/  @P3 STG.E desc[UR16][R88.64], R5 ;  /* 0x0000000558003986 */ /* 0x0001e2000c101910 */
[----:B------:R-:W-:Y:S01]  /*5580*/  ISETP.GT.AND P3, PT, R96, 0x8, P1 ;  /* 0x000000086000780c */ /* 0x000fe20000f64270 */
[----:B------:R-:W-:Y:S01]  /*5590*/  IMAD R99, R21, 0x1c, RZ ;  /* 0x0000001c15637824 */ /* 0x000fe200078e02ff */
[C-C-:B------:R-:W-:Y:S01]  /*55a0*/  LEA.HI.X R93, R20.reuse, R89, R21.reuse, 0x2, P4 ;  /* 0x00000059145d7211 */ /* 0x140fe200020f1415 */
[-C--:B------:R-:W-:Y:S01]  /*55b0*/  FMUL R13, R63, R94.reuse ;  /* 0x0000005e3f0d7220 */ /* 0x080fe20000400000 */
[----:B------:R-:W-:Y:S01]  /*55c0*/  SHF.L.U64.HI R105, R20, 0x5, R21 ;  /* 0x0000000514697819 */ /* 0x000fe20000010215 */
[----:B------:R-:W-:Y:S01]  /*55d0*/  FMUL R15, R66, R94 ;  /* 0x0000005e420f7220 */ /* 0x000fe20000400000 */
[C---:B------:R-:W-:Y:S01]  /*55e0*/  ISETP.GT.AND P6, PT, R97.reuse, 0x8, PT ;  /* 0x000000086100780c */ /* 0x040fe20003fc4270 */
[----:B------:R-:W-:Y:S01]  /*55f0*/  IMAD.WIDE.U32 R8, R20, 0x1c, R92 ;  /* 0x0000001c14087825 */ /* 0x000fe200078e005c */
[----:B------:R-:W-:Y:S01]  /*5600*/  ISETP.GT.AND P5, PT, R97, 0x9, PT ;  /* 0x000000096100780c */ /* 0x000fe20003fa4270 */
[----:B------:R-:W-:Y:S01]  /*5610*/  @P2 STG.E desc[UR16][R92.64], R57 ;  /* 0x000000395c002986 */ /* 0x000fe2000c101910 */
[----:B------:R-:W-:Y:S01]  /*5620*/  ISETP.GT.AND P2, PT, R96, 0x8, P0 ;  /* 0x000000086000780c */ /* 0x000fe20000744270 */
[----:B------:R-:W-:-:S02]  /*5630*/  IMAD.IADD R99, R99, 0x1, R9 ;  /* 0x0000000163637824 */ /* 0x000fc400078e0209 */
[-C--:B0-----:R-:W-:Y:S01]  /*5640*/  FMUL R5, R60, R94.reuse ;  /* 0x0000005e3c057220 */ /* 0x081fe20000400000 */
[----:B------:R0:W-:Y:S01]  /*5650*/  @P3 STG.E desc[UR16][R88.64+0x20], R11 ;  /* 0x0000200b58003986 */ /* 0x0001e2000c101910 */
[----:B------:R-:W-:Y:S01]  /*5660*/  ISETP.GT.AND P3, PT, R96, RZ, P6 ;  /* 0x000000ff6000720c */ /* 0x000fe20003764270 */
[----:B------:R-:W-:Y:S02]  /*5670*/  IMAD.MOV.U32 R98, RZ, RZ, R8 ;  /* 0x000000ffff627224 */ /* 0x000fe400078e0008 */
[-C--:B------:R-:W-:Y:S01]  /*5680*/  FMUL R9, R61, R94.reuse ;  /* 0x0000005e3d097220 */ /* 0x080fe20000400000 */
[----:B------:R-:W-:Y:S01]  /*5690*/  P2R R102, PR, RZ, 0x1 ;  /* 0x00000001ff667803 */ /* 0x000fe20000000000 */
[-C--:B------:R-:W-:Y:S01]  /*56a0*/  FMUL R67, R67, R94.reuse ;  /* 0x0000005e43437220 */ /* 0x080fe20000400000 */
[----:B------:R-:W-:Y:S01]  /*56b0*/  ISETP.GT.AND P0, PT, R97, 0x11, PT ;  /* 0x000000116100780c */ /* 0x000fe20003f04270 */
[-C--:B------:R-:W-:Y:S01]  /*56c0*/  FMUL R69, R69, R94.reuse ;  /* 0x0000005e45457220 */ /* 0x080fe20000400000 */
[-C--:B------:R-:W-:Y:S01]  /*56d0*/  FMUL R71, R71, R94.reuse ;  /* 0x0000005e47477220 */ /* 0x080fe20000400000 */
[----:B------:R-:W-:Y:S01]  /*56e0*/  FMUL R21, R72, R94 ;  /* 0x0000005e48157220 */ /* 0x000fe20000400000 */
[----:B------:R1:W-:Y:S01]  /*56f0*/  @P2 STG.E desc[UR16][R92.64+0x20], R59 ;  /* 0x0000203b5c002986 */ /* 0x0003e2000c101910 */
[----:B------:R-:W-:Y:S01]  /*5700*/  IADD3 R100, P2, R107, R92, RZ ;  /* 0x0000005c6b647210 */ /* 0x000fe20007f5e0ff */
[-C--:B0-----:R-:W-:Y:S01]  /*5710*/  FMUL R11, R62, R94.reuse ;  /* 0x0000005e3e0b7220 */ /* 0x081fe20000400000 */
[-C--:B------:R-:W-:Y:S01]  /*5720*/  FMUL R73, R73, R94.reuse ;  /* 0x0000005e49497220 */ /* 0x080fe20000400000 */
[----:B------:R0:W-:Y:S01]  /*5730*/  @P3 STG.E desc[UR16][R98.64], R5 ;  /* 0x0000000562003986 */ /* 0x0001e2000c101910 */
[----:B------:R-:W-:Y:S01]  /*5740*/  ISETP.GT.AND P3, PT, R97, 0x10, PT ;  /* 0x000000106100780c */ /* 0x000fe20003f64270 */
[----:B------:R-:W-:Y:S01]  /*5750*/  IMAD.X R101, R105, 0x1, R93, P2 ;  /* 0x0000000169657824 */ /* 0x000fe200010e065d */
[----:B------:R-:W-:Y:S01]  /*5760*/  ISETP.GT.AND P2, PT, R96, RZ, P5 ;  /* 0x000000ff6000720c */ /* 0x000fe20002f44270 */
[-C--:B------:R-:W-:Y:S01]  /*5770*/  FMUL R75, R75, R94.reuse ;  /* 0x0000005e4b4b7220 */ /* 0x080fe20000400000 */
[-C--:B------:R-:W-:Y:S01]  /*5780*/  FMUL R57, R76, R94.reuse ;  /* 0x0000005e4c397220 */ /* 0x080fe20000400000 */
[-C--:B------:R-:W-:Y:S01]  /*5790*/  FMUL R77, R77, R94.reuse ;  /* 0x0000005e4d4d7220 */ /* 0x080fe20000400000 */
[-C--:B------:R-:W-:Y:S01]  /*57a0*/  FMUL R79, R79, R94.reuse ;  /* 0x0000005e4f4f7220 */ /* 0x080fe20000400000 */
[-C--:B-1----:R-:W-:Y:S01]  /*57b0*/  FMUL R59, R80, R94.reuse ;  /* 0x0000005e503b7220 */ /* 0x082fe20000400000 */
[-C--:B------:R-:W-:Y:S01]  /*57c0*/  FMUL R81, R81, R94.reuse ;  /* 0x0000005e51517220 */ /* 0x080fe20000400000 */
[-C--:B------:R-:W-:Y:S01]  /*57d0*/  FMUL R83, R83, R94.reuse ;  /* 0x0000005e53537220 */ /* 0x080fe20000400000 */
[-C--:B------:R-:W-:Y:S01]  /*57e0*/  FMUL R103, R84, R94.reuse ;  /* 0x0000005e54677220 */ /* 0x080fe20000400000 */
[-C--:B0-----:R-:W-:Y:S01]  /*57f0*/  FMUL R5, R64, R94.reuse ;  /* 0x0000005e40057220 */ /* 0x081fe20000400000 */
[-C--:B------:R-:W-:Y:S01]  /*5800*/  FMUL R85, R85, R94.reuse ;  /* 0x0000005e55557220 */ /* 0x080fe20000400000 */
[-C--:B------:R-:W-:Y:S01]  /*5810*/  FMUL R87, R87, R94.reuse ;  /* 0x0000005e57577220 */ /* 0x080fe20000400000 */
[-C--:B------:R-:W-:Y:S01]  /*5820*/  FMUL R25, R25, R94.reuse ;  /* 0x0000005e19197220 */ /* 0x080fe20000400000 */
[----:B------:R-:W-:Y:S01]  /*5830*/  @P2 STG.E desc[UR16][R100.64], R9 ;  /* 0x0000000964002986 */ /* 0x000fe2000c101910 */
[C---:B------:R-:W-:Y:S01]  /*5840*/  ISETP.GT.AND P2, PT, R96.reuse, 0x8, P6 ;  /* 0x000000086000780c */ /* 0x040fe20003744270 */
[-C--:B------:R-:W-:Y:S01]  /*5850*/  FMUL R27, R27, R94.reuse ;  /* 0x0000005e1b1b7220 */ /* 0x080fe20000400000 */
        /* <DEDUP_REMOVED lines=11> */
[----:B------:R-:W-:Y:S01]  /*5910*/  @P2 STG.E desc[UR16][R98.64+0x20], R11 ;  /* 0x0000200b62002986 */ /* 0x000fe2000c101910 */
[----:B------:R-:W-:Y:S01]  /*5920*/  ISETP.GT.AND P2, PT, R96, 0x8, P5 ;  /* 0x000000086000780c */ /* 0x000fe20002f44270 */
[-C--:B------:R-:W-:Y:S01]  /*5930*/  FMUL R51, R51, R94.reuse ;  /* 0x0000005e33337220 */ /* 0x080fe20000400000 */
[-C--:B------:R-:W-:Y:S01]  /*5940*/  FMUL R53, R53, R94.reuse ;  /* 0x0000005e35357220 */ /* 0x080fe20000400000 */
[----:B------:R-:W-:-:S10]  /*5950*/  FMUL R55, R55, R94 ;  /* 0x0000005e37377220 */ /* 0x000fd40000400000 */
[----:B------:R0:W-:Y:S01]  /*5960*/  @P2 STG.E desc[UR16][R100.64+0x20], R13 ;  /* 0x0000200d64002986 */ /* 0x0001e2000c101910 */
[----:B------:R-:W-:-:S05]  /*5970*/  IADD3 R60, P2, R107, R8, RZ ;  /* 0x000000086b3c7210 */ /* 0x000fca0007f5e0ff */
[----:B------:R-:W-:Y:S01]  /*5980*/  IMAD.X R61, R105, 0x1, R99, P2 ;  /* 0x00000001693d7824 */ /* 0x000fe200010e0663 */
[----:B------:R-:W-:-:S05]  /*5990*/  IADD3 R62, P2, R107, R100, RZ ;  /* 0x000000646b3e7210 */ /* 0x000fca0007f5e0ff */
[----:B------:R-:W-:Y:S01]  /*59a0*/  IMAD.X R63, R105, 0x1, R101, P2 ;  /* 0x00000001693f7824 */ /* 0x000fe200010e0665 */
[----:B------:R-:W-:Y:S01]  /*59b0*/  IADD3 R90, P2, R107, R62, RZ ;  /* 0x0000003e6b5a7210 */ /* 0x000fe20007f5e0ff */
[----:B0-----:R-:W-:-:S04]  /*59c0*/  FMUL R13, R65, R94 ;  /* 0x0000005e410d7220 */ /* 0x001fc80000400000 */
[----:B------:R-:W-:Y:S01]  /*59d0*/  IMAD.X R91, R105, 0x1, R63, P2 ;  /* 0x00000001695b7824 */ /* 0x000fe200010e063f */
[----:B------:R-:W-:-:S05]  /*59e0*/  IADD3 R22, P2, R62, R107, RZ ;  /* 0x0000006b3e167210 */ /* 0x000fca0007f5e0ff */
[----:B------:R-:W-:Y:S01]  /*59f0*/  IMAD.X R23, R63, 0x1, R105, P2 ;  /* 0x000000013f177824 */ /* 0x000fe200010e0669 */
[----:B------:R-:W-:-:S05]  /*5a00*/  IADD3 R10, P2, R107, R90, RZ ;  /* 0x0000005a6b0a7210 */ /* 0x000fca0007f5e0ff */
[----:B------:R-:W-:Y:S01]  /*5a10*/  IMAD.X R11, R105, 0x1, R91, P2 ;  /* 0x00000001690b7824 */ /* 0x000fe200010e065b */
[----:B------:R-:W-:-:S05]  /*5a20*/  IADD3 R8, P2, R22, R107, RZ ;  /* 0x0000006b16087210 */ /* 0x000fca0007f5e0ff */
[----:B------:R-:W-:Y:S01]  /*5a30*/  IMAD.X R9, R23, 0x1, R105, P2 ;  /* 0x0000000117097824 */ /* 0x000fe200010e0669 */
[----:B------:R-:W-:-:S13]  /*5a40*/  ISETP.GT.AND P2, PT, R96, RZ, P3 ;  /* 0x000000ff6000720c */ /* 0x000fda0001f44270 */
[----:B------:R0:W-:Y:S01]  /*5a50*/  @P2 STG.E desc[UR16][R60.64], R5 ;  /* 0x000000053c002986 */ /* 0x0001e2000c101910 */
[----:B------:R-:W-:Y:S01]  /*5a60*/  ISETP.GT.AND P2, PT, R96, RZ, P0 ;  /* 0x000000ff6000720c */ /* 0x000fe20000744270 */
[----:B0-----:R-:W-:-:S12]  /*5a70*/  FMUL R5, R68, R94 ;  /* 0x0000005e44057220 */ /* 0x001fd80000400000 */
[----:B------:R0:W-:Y:S01]  /*5a80*/  @P2 STG.E desc[UR16][R62.64], R13 ;  /* 0x0000000d3e002986 */ /* 0x0001e2000c101910 */
[----:B------:R-:W-:Y:S02]  /*5a90*/  ISETP.GT.AND P2, PT, R96, 0x8, P3 ;  /* 0x000000086000780c */ /* 0x000fe40001f44270 */
[----:B------:R-:W-:-:S11]  /*5aa0*/  ISETP.GT.AND P3, PT, R97, 0x18, PT ;  /* 0x000000186100780c */ /* 0x000fd60003f64270 */
[----:B------:R-:W-:Y:S02]  /*5ab0*/  @P2 IMAD.MOV.U32 R12, RZ, RZ, R60 ;  /* 0x000000ffff0c2224 */ /* 0x000fe400078e003c */
[----:B0-----:R-:W-:-:S05]  /*5ac0*/  @P2 IMAD.MOV.U32 R13, RZ, RZ, R61 ;  /* 0x000000ffff0d2224 */ /* 0x001fca00078e003d */
[----:B------:R0:W-:Y:S01]  /*5ad0*/  @P2 STG.E desc[UR16][R12.64+0x20], R15 ;  /* 0x0000200f0c002986 */ /* 0x0001e2000c101910 */
[----:B------:R-:W-:Y:S02]  /*5ae0*/  ISETP.GT.AND P2, PT, R96, 0x8, P0 ;  /* 0x000000086000780c */ /* 0x000fe40000744270 */
[----:B------:R-:W-:-:S11]  /*5af0*/  ISETP.GT.AND P0, PT, R97, 0x19, PT ;  /* 0x000000196100780c */ /* 0x000fd60003f04270 */
[----:B0-----:R-:W-:Y:S02]  /*5b00*/  @P2 IMAD.MOV.U32 R12, RZ, RZ, R62 ;  /* 0x000000ffff0c2224 */ /* 0x001fe400078e003e */
[----:B------:R-:W-:-:S05]  /*5b10*/  @P2 IMAD.MOV.U32 R13, RZ, RZ, R63 ;  /* 0x000000ffff0d2224 */ /* 0x000fca00078e003f */
[----:B------:R-:W-:Y:S01]  /*5b20*/  @P2 STG.E desc[UR16][R12.64+0x20], R67 ;  /* 0x000020430c002986 */ /* 0x000fe2000c101910 */
[----:B------:R-:W-:-:S05]  /*5b30*/  IADD3 R64, P2, R107, R60, RZ ;  /* 0x0000003c6b407210 */ /* 0x000fca0007f5e0ff */
[----:B------:R-:W-:Y:S01]  /*5b40*/  IMAD.X R65, R105, 0x1, R61, P2 ;  /* 0x0000000169417824 */ /* 0x000fe200010e063d */
[----:B------:R-:W-:-:S13]  /*5b50*/  ISETP.GT.AND P2, PT, R96, RZ, P3 ;  /* 0x000000ff6000720c */ /* 0x000fda0001f44270 */
[----:B------:R0:W-:Y:S01]  /*5b60*/  @P2 STG.E desc[UR16][R64.64], R5 ;  /* 0x0000000540002986 */ /* 0x0001e2000c101910 */
[----:B------:R-:W-:Y:S01]  /*5b70*/  ISETP.GT.AND P2, PT, R96, RZ, P0 ;  /* 0x000000ff6000720c */ /* 0x000fe20000744270 */
[----:B0-----:R-:W-:-:S12]  /*5b80*/  FMUL R5, R70, R94 ;  /* 0x0000005e46057220 */ /* 0x001fd80000400000 */
[----:B------:R-:W-:Y:S01]  /*5b90*/  @P2 STG.E desc[UR16][R90.64], R69 ;  /* 0x000000455a002986 */ /* 0x000fe2000c101910 */
[----:B------:R-:W-:-:S05]  /*5ba0*/  IADD3 R66, P2, R60, R107, RZ ;  /* 0x0000006b3c427210 */ /* 0x000fca0007f5e0ff */
[----:B------:R-:W-:Y:S01]  /*5bb0*/  IMAD.X R67, R61, 0x1, R105, P2 ;  /* 0x000000013d437824 */ /* 0x000fe200010e0669 */
[----:B------:R-:W-:-:S05]  /*5bc0*/  IADD3 R16, P2, R107, R10, RZ ;  /* 0x0000000a6b107210 */ /* 0x000fca0007f5e0ff */
[----:B------:R-:W-:Y:S01]  /*5bd0*/  IMAD.X R17, R105, 0x1, R11, P2 ;  /* 0x0000000169117824 */ /* 0x000fe200010e060b */
[----:B------:R-:W-:-:S05]  /*5be0*/  IADD3 R12, P2, R8, R107, RZ ;  /* 0x0000006b080c7210 */ /* 0x000fca0007f5e0ff */
[----:B------:R-:W-:Y:S01]  /*5bf0*/  IMAD.X R13, R9, 0x1, R105, P2 ;  /* 0x00000001090d7824 */ /* 0x000fe200010e0669 */
[----:B------:R-:W-:Y:S02]  /*5c00*/  ISETP.GT.AND P2, PT, R96, 0x8, P3 ;  /* 0x000000086000780c */ /* 0x000fe40001f44270 */
[----:B------:R-:W-:-:S11]  /*5c10*/  ISETP.GT.AND P3, PT, R97, 0x20, PT ;  /* 0x000000206100780c */ /* 0x000fd60003f64270 */
[----:B------:R0:W-:Y:S01]  /*5c20*/  @P2 STG.E desc[UR16][R66.64+0x20], R5 ;  /* 0x0000200542002986 */ /* 0x0001e2000c101910 */
[----:B------:R-:W-:Y:S02]  /*5c30*/  ISETP.GT.AND P2, PT, R96, 0x8, P0 ;  /* 0x000000086000780c */ /* 0x000fe40000744270 */
[----:B------:R-:W-:Y:S01]  /*5c40*/  ISETP.GT.AND P0, PT, R97, 0x21, PT ;  /* 0x000000216100780c */ /* 0x000fe20003f04270 */
[----:B0-----:R-:W-:-:S10]  /*5c50*/  FMUL R5, R74, R94 ;  /* 0x0000005e4a057220 */ /* 0x001fd40000400000 */
[----:B------:R0:W-:Y:S01]  /*5c60*/  @P2 STG.E desc[UR16][R22.64+0x20], R71 ;  /* 0x0000204716002986 */ /* 0x0001e2000c101910 */
[----:B------:R-:W-:-:S05]  /*5c70*/  IADD3 R68, P2, R107, R64, RZ ;  /* 0x000000406b447210 */ /* 0x000fca0007f5e0ff */
[----:B------:R-:W-:Y:S01]  /*5c80*/  IMAD.X R69, R105, 0x1, R65, P2 ;  /* 0x0000000169457824 */ /* 0x000fe200010e0641 */
[----:B------:R-:W-:-:S13]  /*5c90*/  ISETP.GT.AND P2, PT, R96, RZ, P3 ;  /* 0x000000ff6000720c */ /* 0x000fda0001f44270 */
[----:B------:R-:W-:Y:S01]  /*5ca0*/  @P2 STG.E desc[UR16][R68.64], R21 ;  /* 0x0000001544002986 */ /* 0x000fe2000c101910 */
[----:B------:R-:W-:-:S13]  /*5cb0*/  ISETP.GT.AND P2, PT, R96, RZ, P0 ;  /* 0x000000ff6000720c */ /* 0x000fda0000744270 */
[----:B------:R-:W-:Y:S01]  /*5cc0*/  @P2 STG.E desc[UR16][R10.64], R73 ;  /* 0x000000490a002986 */ /* 0x000fe2000c101910 */
[----:B------:R-:W-:-:S05]  /*5cd0*/  IADD3 R70, P2, R66, R107, RZ ;  /* 0x0000006b42467210 */ /* 0x000fca0007f5e0ff */
[----:B0-----:R-:W-:Y:S01]  /*5ce0*/  IMAD.X R71, R67, 0x1, R105, P2 ;  /* 0x0000000143477824 */ /* 0x001fe200010e0669 */
[----:B------:R-:W-:-:S05]  /*5cf0*/  IADD3 R18, P2, R107, R16, RZ ;  /* 0x000000106b127210 */ /* 0x000fca0007f5e0ff */
[----:B------:R-:W-:Y:S01]  /*5d00*/  IMAD.X R19, R105, 0x1, R17, P2 ;  /* 0x0000000169137824 */ /* 0x000fe200010e0611 */
[----:B------:R-:W-:-:S05]  /*5d10*/  IADD3 R14, P2, R12, R107, RZ ;  /* 0x0000006b0c0e7210 */ /* 0x000fca0007f5e0ff */
[----:B------:R-:W-:Y:S01]  /*5d20*/  IMAD.X R15, R13, 0x1, R105, P2 ;  /* 0x000000010d0f7824 */ /* 0x000fe200010e0669 */
[----:B------:R-:W-:-:S13]  /*5d30*/  ISETP.GT.AND P2, PT, R96, 0x8, P3 ;  /* 0x000000086000780c */ /* 0x000fda0001f44270 */
        /* <DEDUP_REMOVED lines=9> */
[----:B------:R-:W-:-:S04]  /*5dd0*/  ISETP.GT.AND P2, PT, R97, 0x29, PT ;  /* 0x000000296100780c */ /* 0x000fc80003f44270 */
[----:B------:R-:W-:-:S13]  /*5de0*/  ISETP.GT.AND P3, PT, R96, RZ, P2 ;  /* 0x000000ff6000720c */ /* 0x000fda0001764270 */
[----:B------:R-:W-:Y:S01]  /*5df0*/  @P3 STG.E desc[UR16][R16.64], R77 ;  /* 0x0000004d10003986 */ /* 0x000fe2000c101910 */
[----:B------:R-:W-:-:S05]  /*5e00*/  IADD3 R74, P3, R70, R107, RZ ;  /* 0x0000006b464a7210 */ /* 0x000fca0007f7e0ff */
[----:B0-----:R-:W-:Y:S01]  /*5e10*/  IMAD.X R75, R71, 0x1, R105, P3 ;  /* 0x00000001474b7824 */ /* 0x001fe200018e0669 */
[----:B------:R-:W-:-:S05]  /*5e20*/  IADD3 R20, P3, R107, R18, RZ ;  /* 0x000000126b147210 */ /* 0x000fca0007f7e0ff */
[----:B------:R-:W-:Y:S01]  /*5e30*/  IMAD.X R21, R105, 0x1, R19, P3 ;  /* 0x0000000169157824 */ /* 0x000fe200018e0613 */
[----:B------:R-:W-:-:S13]  /*5e40*/  ISETP.GT.AND P3, PT, R96, 0x8, P0 ;  /* 0x000000086000780c */ /* 0x000fda0000764270 */
[----:B------:R0:W-:Y:S01]  /*5e50*/  @P3 STG.E desc[UR16][R74.64+0x20], R5 ;  /* 0x000020054a003986 */ /* 0x0001e2000c101910 */
[----:B------:R-:W-:Y:S01]  /*5e60*/  ISETP.GT.AND P3, PT, R96, 0x8, P2 ;  /* 0x000000086000780c */ /* 0x000fe20001764270 */
[----:B0-----:R-:W-:-:S12]  /*5e70*/  FMUL R5, R82, R94 ;  /* 0x0000005e52057220 */ /* 0x001fd80000400000 */
[----:B------:R0:W-:Y:S01]  /*5e80*/  @P3 STG.E desc[UR16][R12.64+0x20], R79 ;  /* 0x0000204f0c003986 */ /* 0x0001e2000c101910 */
[----:B------:R-:W-:-:S05]  /*5e90*/  IADD3 R76, P3, R107, R72, RZ ;  /* 0x000000486b4c7210 */ /* 0x000fca0007f7e0ff */
[----:B------:R-:W-:Y:S01]  /*5ea0*/  IMAD.X R77, R105, 0x1, R73, P3 ;  /* 0x00000001694d7824 */ /* 0x000fe200018e0649 */
[----:B------:R-:W-:-:S04]  /*5eb0*/  ISETP.GT.AND P3, PT, R97, 0x30, PT ;  /* 0x000000306100780c */ /* 0x000fc80003f64270 */
[----:B------:R-:W-:-:S13]  /*5ec0*/  ISETP.GT.AND P4, PT, R96, RZ, P3 ;  /* 0x000000ff6000720c */ /* 0x000fda0001f84270 */
[----:B------:R-:W-:Y:S01]  /*5ed0*/  @P4 STG.E desc[UR16][R76.64], R59 ;  /* 0x0000003b4c004986 */ /* 0x000fe2000c101910 */
[----:B------:R-:W-:-:S04]  /*5ee0*/  ISETP.GT.AND P4, PT, R97, 0x31, PT ;  /* 0x000000316100780c */ /* 0x000fc80003f84270 */
[----:B------:R-:W-:-:S13]  /*5ef0*/  ISETP.GT.AND P5, PT, R96, RZ, P4 ;  /* 0x000000ff6000720c */ /* 0x000fda00027a4270 */
[----:B------:R-:W-:Y:S01]  /*5f00*/  @P5 STG.E desc[UR16][R18.64], R81 ;  /* 0x0000005112005986 */ /* 0x000fe2000c101910 */
[----:B------:R-:W-:-:S05]  /*5f10*/  IADD3 R78, P5, R74, R107, RZ ;  /* 0x0000006b4a4e7210 */ /* 0x000fca0007fbe0ff */
[----:B0-----:R-:W-:Y:S01]  /*5f20*/  IMAD.X R79, R75, 0x1, R105, P5 ;  /* 0x000000014b4f7824 */ /* 0x001fe200028e0669 */
[----:B------:R-:W-:-:S13]  /*5f30*/  ISETP.GT.AND P5, PT, R96, 0x8, P3 ;  /* 0x000000086000780c */ /* 0x000fda0001fa4270 */
[----:B------:R0:W-:Y:S01]  /*5f40*/  @P5 STG.E desc[UR16][R78.64+0x20], R5 ;  /* 0x000020054e005986 */ /* 0x0001e2000c101910 */
[----:B------:R-:W-:-:S05]  /*5f50*/  IADD3 R56, P5, R107, R76, RZ ;  /* 0x0000004c6b387210 */ /* 0x000fca0007fbe0ff */
[----:B------:R-:W-:Y:S01]  /*5f60*/  IMAD.X R57, R105, 0x1, R77, P5 ;  /* 0x0000000169397824 */ /* 0x000fe200028e064d */
[----:B------:R-:W-:Y:S01]  /*5f70*/  ISETP.GT.AND P5, PT, R96, 0x8, P4 ;  /* 0x000000086000780c */ /* 0x000fe200027a4270 */
[----:B0-----:R-:W-:-:S12]  /*5f80*/  FMUL R5, R86, R94 ;  /* 0x0000005e56057220 */ /* 0x001fd80000400000 */
[----:B------:R0:W-:Y:S01]  /*5f90*/  @P5 STG.E desc[UR16][R14.64+0x20], R83 ;  /* 0x000020530e005986 */ /* 0x0001e2000c101910 */
[----:B------:R-:W-:-:S05]  /*5fa0*/  IADD3 R58, P5, R14, R107, RZ ;  /* 0x0000006b0e3a7210 */ /* 0x000fca0007fbe0ff */
[----:B------:R-:W-:Y:S01]  /*5fb0*/  IMAD.X R59, R15, 0x1, R105, P5 ;  /* 0x000000010f3b7824 */ /* 0x000fe200028e0669 */
[----:B------:R-:W-:-:S04]  /*5fc0*/  ISETP.GT.AND P5, PT, R97, 0x38, PT ;  /* 0x000000386100780c */ /* 0x000fc80003fa4270 */
[----:B------:R-:W-:Y:S01]  /*5fd0*/  ISETP.GT.AND P6, PT, R96, RZ, P5 ;  /* 0x000000ff6000720c */ /* 0x000fe20002fc4270 */
[----:B0-----:R-:W-:-:S12]  /*5fe0*/  FMUL R83, R24, R94 ;  /* 0x0000005e18537220 */ /* 0x001fd80000400000 */
[----:B------:R-:W-:Y:S01]  /*5ff0*/  @P6 STG.E desc[UR16][R56.64], R103 ;  /* 0x0000006738006986 */ /* 0x000fe2000c101910 */
[----:B------:R-:W-:-:S05]  /*6000*/  IADD3 R80, P6, R78, R107, RZ ;  /* 0x0000006b4e507210 */ /* 0x000fca0007fde0ff */
[----:B------:R-:W-:Y:S01]  /*6010*/  IMAD.X R81, R79, 0x1, R105, P6 ;  /* 0x000000014f517824 */ /* 0x000fe200030e0669 */
[----:B------:R-:W-:-:S04]  /*6020*/  ISETP.GT.AND P6, PT, R97, 0x39, PT ;  /* 0x000000396100780c */ /* 0x000fc80003fc4270 */
[----:B------:R-:W-:-:S13]  /*6030*/  ISETP.GT.AND P0, PT, R96, RZ, P6 ;  /* 0x000000ff6000720c */ /* 0x000fda0003704270 */
[----:B------:R0:W-:Y:S01]  /*6040*/  @P0 STG.E desc[UR16][R20.64], R85 ;  /* 0x0000005514000986 */ /* 0x0001e2000c101910 */
[----:B------:R-:W-:Y:S01]  /*6050*/  ISETP.GT.AND P0, PT, R96, 0x8, P5 ;  /* 0x000000086000780c */ /* 0x000fe20002f04270 */
[----:B0-----:R-:W-:-:S12]  /*6060*/  FMUL R85, R28, R94 ;  /* 0x0000005e1c557220 */ /* 0x001fd80000400000 */
[----:B------:R0:W-:Y:S01]  /*6070*/  @P0 STG.E desc[UR16][R80.64+0x20], R5 ;  /* 0x0000200550000986 */ /* 0x0001e2000c101910 */
[----:B------:R-:W-:Y:S01]  /*6080*/  ISETP.GT.AND P0, PT, R96, 0x8, P6 ;  /* 0x000000086000780c */ /* 0x000fe20003704270 */
[----:B0-----:R-:W-:-:S12]  /*6090*/  FMUL R5, R26, R94 ;  /* 0x0000005e1a057220 */ /* 0x001fd80000400000 */
[----:B------:R-:W-:Y:S01]  /*60a0*/  @P0 STG.E desc[UR16][R58.64+0x20], R87 ;  /* 0x000020573a000986 */ /* 0x000fe2000c101910 */
[C---:B------:R-:W-:Y:S02]  /*60b0*/  ISETP.GT.AND P0, PT, R96.reuse, 0x80, P1 ;  /* 0x000000806000780c */ /* 0x040fe40000f04270 */
[----:B------:R-:W-:-:S11]  /*60c0*/  ISETP.GT.AND P1, PT, R96, 0x88, P1 ;  /* 0x000000886000780c */ /* 0x000fd60000f24270 */
[----:B------:R-:W-:Y:S01]  /*60d0*/  @P0 STG.E desc[UR16][R88.64+0x200], R83 ;  /* 0x0002005358000986 */ /* 0x000fe2000c101910 */
[----:B------:R-:W-:-:S04]  /*60e0*/  ISETP.NE.AND P0, PT, R102, RZ, PT ;  /* 0x000000ff6600720c */ /* 0x000fc80003f05270 */
[----:B------:R-:W-:-:S13]  /*60f0*/  ISETP.GT.AND P0, PT, R96, 0x80, P0 ;  /* 0x000000806000780c */ /* 0x000fda0000704270 */
[----:B------:R-:W-:Y:S01]  /*6100*/  @P0 STG.E desc[UR16][R92.64+0x200], R25 ;  /* 0x000200195c000986 */ /* 0x000fe2000c101910 */
[----:B------:R-:W-:-:S03]  /*6110*/  ISETP.NE.AND P0, PT, R104, RZ, PT ;  /* 0x000000ff6800720c */ /* 0x000fc60003f05270 */
[----:B------:R0:W-:Y:S01]  /*6120*/  @P1 STG.E desc[UR16][R88.64+0x220], R5 ;  /* 0x0002200558001986 */ /* 0x0001e2000c101910 */
[----:B------:R-:W-:-:S04]  /*6130*/  ISETP.GT.AND P1, PT, R97, 0x1, PT ;  /* 0x000000016100780c */ /* 0x000fc80003f24270 */
[----:B------:R-:W-:Y:S01]  /*6140*/  ISETP.GT.AND P1, PT, R96, 0x88, P1 ;  /* 0x000000886000780c */ /* 0x000fe20000f24270 */
[----:B0-----:R-:W-:-:S12]  /*6150*/  FMUL R5, R30, R94 ;  /* 0x0000005e1e057220 */ /* 0x001fd80000400000 */
[----:B------:R0:W-:Y:S01]  /*6160*/  @P1 STG.E desc[UR16][R92.64+0x220], R27 ;  /* 0x0002201b5c001986 */ /* 0x0001e2000c101910 */
[----:B------:R-:W-:-:S04]  /*6170*/  ISETP.GT.AND P1, PT, R97, 0x8, PT ;  /* 0x000000086100780c */ /* 0x000fc80003f24270 */
[----:B------:R-:W-:Y:S01]  /*6180*/  ISETP.GT.AND P1, PT, R96, 0x80, P1 ;  /* 0x000000806000780c */ /* 0x000fe20000f24270 */
[----:B0-----:R-:W-:-:S12]  /*6190*/  FMUL R27, R32, R94 ;  /* 0x0000005e201b7220 */ /* 0x001fd80000400000 */
[----:B------:R-:W-:Y:S01]  /*61a0*/  @P1 STG.E desc[UR16][R98.64+0x200], R85 ;  /* 0x0002005562001986 */ /* 0x000fe2000c101910 */
[----:B------:R-:W-:-:S04]  /*61b0*/  ISETP.GT.AND P1, PT, R97, 0x9, PT ;  /* 0x000000096100780c */ /* 0x000fc80003f24270 */
[----:B------:R-:W-:-:S13]  /*61c0*/  ISETP.GT.AND P1, PT, R96, 0x80, P1 ;  /* 0x000000806000780c */ /* 0x000fda0000f24270 */
[----:B------:R-:W-:Y:S01]  /*61d0*/  @P1 STG.E desc[UR16][R100.64+0x200], R29 ;  /* 0x0002001d64001986 */ /* 0x000fe2000c101910 */
[----:B------:R-:W-:-:S04]  /*61e0*/  ISETP.GT.AND P1, PT, R97, 0x8, PT ;  /* 0x000000086100780c */ /* 0x000fc80003f24270 */
[----:B------:R-:W-:-:S13]  /*61f0*/  ISETP.GT.AND P1, PT, R96, 0x88, P1 ;  /* 0x000000886000780c */ /* 0x000fda0000f24270 */
[----:B------:R0:W-:Y:S01]  /*6200*/  @P1 STG.E desc[UR16][R98.64+0x220], R5 ;  /* 0x0002200562001986 */ /* 0x0001e2000c101910 */
[----:B------:R-:W-:-:S04]  /*6210*/  ISETP.GT.AND P1, PT, R97, 0x9, PT ;  /* 0x000000096100780c */ /* 0x000fc80003f24270 */
[----:B------:R-:W-:Y:S01]  /*6220*/  ISETP.GT.AND P1, PT, R96, 0x88, P1 ;  /* 0x000000886000780c */ /* 0x000fe20000f24270 */
[----:B0-----:R-:W-:-:S12]  /*6230*/  FMUL R5, R34, R94 ;  /* 0x0000005e22057220 */ /* 0x001fd80000400000 */
[----:B------:R-:W-:Y:S01]  /*6240*/  @P1 STG.E desc[UR16][R100.64+0x220], R31 ;  /* 0x0002201f64001986 */ /* 0x000fe2000c101910 */
[----:B------:R-:W-:-:S04]  /*6250*/  ISETP.GT.AND P1, PT, R97, 0x10, PT ;  /* 0x000000106100780c */ /* 0x000fc80003f24270 */
[----:B------:R-:W-:-:S13]  /*6260*/  ISETP.GT.AND P1, PT, R96, 0x80, P1 ;  /* 0x000000806000780c */ /* 0x000fda0000f24270 */
[----:B------:R-:W-:Y:S02]  /*6270*/  @P1 IMAD.MOV.U32 R24, RZ, RZ, R60 ;  /* 0x000000ffff181224 */ /* 0x000fe400078e003c */
[----:B------:R-:W-:-:S05]  /*6280*/  @P1 IMAD.MOV.U32 R25, RZ, RZ, R61 ;  /* 0x000000ffff191224 */ /* 0x000fca00078e003d */
[----:B------:R0:W-:Y:S01]  /*6290*/  @P1 STG.E desc[UR16][R24.64+0x200], R27 ;  /* 0x0002001b18001986 */ /* 0x0001e2000c101910 */
[----:B------:R-:W-:-:S04]  /*62a0*/  ISETP.GT.AND P1, PT, R97, 0x11, PT ;  /* 0x000000116100780c */ /* 0x000fc80003f24270 */
[----:B------:R-:W-:Y:S01]  /*62b0*/  ISETP.GT.AND P1, PT, R96, 0x80, P1 ;  /* 0x000000806000780c */ /* 0x000fe20000f24270 */
[----:B0-----:R-:W-:-:S12]  /*62c0*/  FMUL R27, R36, R94 ;  /* 0x0000005e241b7220 */ /* 0x001fd80000400000 */
[----:B------:R-:W-:Y:S02]  /*62d0*/  @P1 IMAD.MOV.U32 R24, RZ, RZ, R62 ;  /* 0x000000ffff181224 */ /* 0x000fe400078e003e */
[----:B------:R-:W-:-:S05]  /*62e0*/  @P1 IMAD.MOV.U32 R25, RZ, RZ, R63 ;  /* 0x000000ffff191224 */ /* 0x000fca00078e003f */
        /* <DEDUP_REMOVED lines=41> */
[C---:B------:R-:W-:Y:S02]  /*6580*/  ISETP.GT.AND P1, PT, R96.reuse, 0x80, P2 ;  /* 0x000000806000780c */ /* 0x040fe40001724270 */
[----:B------:R-:W-:-:S11]  /*6590*/  ISETP.GT.AND P2, PT, R96, 0x88, P2 ;  /* 0x000000886000780c */ /* 0x000fd60001744270 */
[----:B------:R-:W-:Y:S01]  /*65a0*/  @P1 STG.E desc[UR16][R16.64+0x200], R45 ;  /* 0x0002002d10001986 */ /* 0x000fe2000c101910 */
[----:B------:R-:W-:-:S04]  /*65b0*/  ISETP.GT.AND P1, PT, R97, 0x28, PT ;  /* 0x000000286100780c */ /* 0x000fc80003f24270 */
[----:B------:R-:W-:-:S13]  /*65c0*/  ISETP.GT.AND P1, PT, R96, 0x88, P1 ;  /* 0x000000886000780c */ /* 0x000fda0000f24270 */
[----:B------:R0:W-:Y:S01]  /*65d0*/  @P1 STG.E desc[UR16][R74.64+0x220], R5 ;  /* 0x000220054a001986 */ /* 0x0001e2000c101910 */
[C---:B------:R-:W-:Y:S02]  /*65e0*/  ISETP.GT.AND P1, PT, R96.reuse, 0x80, P3 ;  /* 0x000000806000780c */ /* 0x040fe40001f24270 */
[C---:B------:R-:W-:Y:S01]  /*65f0*/  ISETP.GT.AND P3, PT, R96.reuse, 0x88, P3 ;  /* 0x000000886000780c */ /* 0x040fe20001f64270 */
[----:B------:R-:W-:Y:S01]  /*6600*/  @P2 STG.E desc[UR16][R12.64+0x220], R47 ;  /* 0x0002202f0c002986 */ /* 0x000fe2000c101910 */
[C---:B------:R-:W-:Y:S02]  /*6610*/  ISETP.GT.AND P2, PT, R96.reuse, 0x80, P6 ;  /* 0x000000806000780c */ /* 0x040fe40003744270 */
[----:B------:R-:W-:Y:S01]  /*6620*/  ISETP.GT.AND P6, PT, R96, 0x88, P6 ;  /* 0x000000886000780c */ /* 0x000fe200037c4270 */
[----:B0-----:R-:W-:-:S06]  /*6630*/  FMUL R5, R50, R94 ;  /* 0x0000005e32057220 */ /* 0x001fcc0000400000 */
[----:B------:R0:W-:Y:S01]  /*6640*/  @P1 STG.E desc[UR16][R76.64+0x200], R9 ;  /* 0x000200094c001986 */ /* 0x0001e2000c101910 */
[C---:B------:R-:W-:Y:S02]  /*6650*/  ISETP.GT.AND P1, PT, R96.reuse, 0x80, P4 ;  /* 0x000000806000780c */ /* 0x040fe40002724270 */
[----:B------:R-:W-:Y:S01]  /*6660*/  ISETP.GT.AND P4, PT, R96, 0x88, P4 ;  /* 0x000000886000780c */ /* 0x000fe20002784270 */
[----:B0-----:R-:W-:-:S10]  /*6670*/  FMUL R9, R52, R94 ;  /* 0x0000005e34097220 */ /* 0x001fd40000400000 */
[----:B------:R0:W-:Y:S01]  /*6680*/  @P1 STG.E desc[UR16][R18.64+0x200], R49 ;  /* 0x0002003112001986 */ /* 0x0001e2000c101910 */
[C---:B------:R-:W-:Y:S02]  /*6690*/  ISETP.GT.AND P1, PT, R96.reuse, 0x80, P5 ;  /* 0x000000806000780c */ /* 0x040fe40002f24270 */
[----:B------:R-:W-:Y:S01]  /*66a0*/  ISETP.GT.AND P5, PT, R96, 0x88, P5 ;  /* 0x000000886000780c */ /* 0x000fe20002fa4270 */
[----:B------:R0:W-:Y:S04]  /*66b0*/  @P3 STG.E desc[UR16][R78.64+0x220], R5 ;  /* 0x000220054e003986 */ /* 0x0001e8000c101910 */
[----:B------:R0:W-:Y:S06]  /*66c0*/  @P4 STG.E desc[UR16][R14.64+0x220], R51 ;  /* 0x000220330e004986 */ /* 0x0001ec000c101910 */
[----:B------:R0:W-:Y:S04]  /*66d0*/  @P1 STG.E desc[UR16][R56.64+0x200], R9 ;  /* 0x0002000938001986 */ /* 0x0001e8000c101910 */
[----:B------:R0:W-:Y:S04]  /*66e0*/  @P2 STG.E desc[UR16][R20.64+0x200], R53 ;  /* 0x0002003514002986 */ /* 0x0001e8000c101910 */
[----:B------:R0:W-:Y:S04]  /*66f0*/  @P5 STG.E desc[UR16][R80.64+0x220], R11 ;  /* 0x0002200b50005986 */ /* 0x0001e8000c101910 */
[----:B------:R0:W-:Y:S02]  /*6700*/  @P6 STG.E desc[UR16][R58.64+0x220], R55 ;  /* 0x000220373a006986 */ /* 0x0001e4000c101910 */
.L_x_149:
[----:B------:R-:W-:Y:S05]  /*6710*/  BSYNC B0 ;  /* 0x0000000000007941 */ /* 0x000fea0003800000 */
.L_x_25:
[----:B------:R-:W-:Y:S01]  /*6720*/  ULDC UR8, c[0x0][0xc] ;  /* 0x0000030000087ab9 */ /* 0x000fe20000000800 */
[----:B------:R-:W-:Y:S01]  /*6730*/  ULDC UR9, c[0x0][0x10] ;  /* 0x0000040000097ab9 */ /* 0x000fe20000000800 */
[----:B0-----:R-:W0:Y:S01]  /*6740*/  LDC R5, c[0x0][0x14] ;  /* 0x00000500ff057b82 */ /* 0x001e220000000800 */
[----:B------:R-:W-:Y:S01]  /*6750*/  UIMAD.WIDE.U32 UR8, UR8, UR9, URZ ;  /* 0x00000009080872a5 */ /* 0x000fe2000f8e003f */
[----:B------:R-:W-:Y:S01]  /*6760*/  PRMT R8, RZ, 0x7610, R8 ;  /* 0x00007610ff087816 */ /* 0x000fe20000000008 */
[----:B------:R-:W-:Y:S02]  /*6770*/  IMAD.MOV.U32 R12, RZ, RZ, -0x1 ;  /* 0xffffffffff0c7424 */ /* 0x000fe400078e00ff */
[----:B------:R-:W-:Y:S02]  /*6780*/  IMAD.MOV.U32 R13, RZ, RZ, -0x1 ;  /* 0xffffffffff0d7424 */ /* 0x000fe400078e00ff */
[----:B0-----:R-:W-:-:S04]  /*6790*/  IMAD.WIDE.U32 R2, R5, UR8, R2 ;  /* 0x0000000805027c25 */ /* 0x001fc8000f8e0002 */
[----:B------:R-:W-:Y:S01]  /*67a0*/  IMAD R5, R5, UR9, RZ ;  /* 0x0000000905057c24 */ /* 0x000fe2000f8e02ff */
[----:B------:R-:W-:Y:S02]  /*67b0*/  ULDC.64 UR8, c[0x0][0x750] ;  /* 0x0001d40000087ab9 */ /* 0x000fe40000000a00 */
[----:B------:R-:W-:Y:S01]  /*67c0*/  ISETP.GE.U32.AND P1, PT, R2, UR8, PT ;  /* 0x0000000802007c0c */ /* 0x000fe2000bf26070 */
[----:B------:R-:W-:Y:S02]  /*67d0*/  IMAD.IADD R3, R3, 0x1, R5 ;  /* 0x0000000103037824 */ /* 0x000fe400078e0205 */
[----:B------:R-:W-:-:S03]  /*67e0*/  IMAD.MOV.U32 R5, RZ, RZ, -0x1 ;  /* 0xffffffffff057424 */ /* 0x000fc600078e00ff */
[----:B------:R-:W-:-:S13]  /*67f0*/  ISETP.GE.U32.AND.EX P1, PT, R3, UR9, PT, P1 ;  /* 0x0000000903007c0c */ /* 0x000fda000bf26110 */
[----:B------:R-:W-:Y:S05]  /*6800*/  @P1 BRA `(.L_x_150) ;  /* 0x0000000400641947 */ /* 0x000fea0003800000 */
[----:B------:R-:W0:Y:S01]  /*6810*/  S2R R20, SR_CTAID.X ;  /* 0x0000000000147919 */ /* 0x000e220000002500 */
[----:B------:R-:W1:Y:S01]  /*6820*/  LDC.64 R14, c[0x0][0x728] ;  /* 0x0001ca00ff0e7b82 */ /* 0x000e620000000a00 */
[----:B------:R-:W-:Y:S01]  /*6830*/  ULDC UR8, c[0x0][0x150] ;  /* 0x0000540000087ab9 */ /* 0x000fe20000000800 */
[----:B------:R-:W-:Y:S01]  /*6840*/  IMAD.MOV.U32 R12, RZ, RZ, R2 ;  /* 0x000000ffff0c7224 */ /* 0x000fe200078e0002 */
[----:B--2---:R-:W2:Y:S01]  /*6850*/  S2R R22, SR_CTAID.Y ;  /* 0x0000000000167919 */ /* 0x004ea20000002600 */
[----:B------:R-:W-:-:S04]  /*6860*/  IMAD.MOV.U32 R13, RZ, RZ, R3 ;  /* 0x000000ffff0d7224 */ /* 0x000fc800078e0003 */
[----:B------:R-:W2:Y:S08]  /*6870*/  LDC R23, c[0x0][0x144] ;  /* 0x00005100ff177b82 */ /* 0x000eb00000000800 */
[----:B------:R-:W2:Y:S08]  /*6880*/  LDC R16, c[0x0][0x730] ;  /* 0x0001cc00ff107b82 */ /* 0x000eb00000000800 */
[----:B------:R-:W2:Y:S01]  /*6890*/  LDC.64 R18, c[0x0][0x720] ;  /* 0x0001c800ff127b82 */ /* 0x000ea20000000a00 */
[----:B-1----:R-:W-:-:S04]  /*68a0*/  ISETP.NE.U32.AND P1, PT, R14, RZ, PT ;  /* 0x000000ff0e00720c */ /* 0x002fc80003f25070 */
[----:B------:R-:W-:Y:S02]  /*68b0*/  ISETP.NE.AND.EX P1, PT, R15, RZ, PT, P1 ;  /* 0x000000ff0f00720c */ /* 0x000fe40003f25310 */
[----:B0-----:R-:W-:-:S05]  /*68c0*/  I2FP.F32.U32 R5, R20 ;  /* 0x0000001400057245 */ /* 0x001fca0000201000 */
[----:B------:R-:W-:-:S04]  /*68d0*/  FMUL R5, R5, UR8 ;  /* 0x0000000805057c20 */ /* 0x000fc80008400000 */
[----:B------:R0:W1:Y:S02]  /*68e0*/  F2I.U32.TRUNC.NTZ R21, R5 ;  /* 0x0000000500157305 */ /* 0x000064000020f000 */
[----:B------:R-:W-:Y:S05]  /*68f0*/  @!P1 BRA `(.L_x_151) ;  /* 0x0000000000289947 */ /* 0x000fea0003800000 */
[----:B0-----:R-:W0:Y:S02]  /*6900*/  LDC R5, c[0x0][0x734] ;  /* 0x0001cd00ff057b82 */ /* 0x001e240000000800 */
        /* <DEDUP_REMOVED lines=9> */
.L_x_151:
[-CC-:B--2---:R-:W-:Y:S01]  /*69a0*/  SHF.R.U64 R17, R12, R16.reuse, R13.reuse ;  /* 0x000000100c117219 */ /* 0x184fe2000000120d */
[----:B------:R-:W2:Y:S01]  /*69b0*/  LDC.64 R28, c[0x0][0x740] ;  /* 0x0001d000ff1c7b82 */ /* 0x000ea20000000a00 */
[----:B0-----:R-:W-:Y:S01]  /*69c0*/  SHF.R.U32.HI R5, RZ, R16, R13 ;  /* 0x00000010ff057219 */ /* 0x001fe2000001160d */
[----:B-1----:R-:W-:Y:S01]  /*69d0*/  IMAD.MOV R21, RZ, RZ, -R21 ;  /* 0x000000ffff157224 */ /* 0x002fe200078e0a15 */
[----:B------:R-:W-:Y:S01]  /*69e0*/  IADD3 R11, P1, RZ, -R17, RZ ;  /* 0x80000011ff0b7210 */ /* 0x000fe20007f3e0ff */
[----:B------:R-:W-:Y:S02]  /*69f0*/  ULDC UR8, c[0x0][0x154] ;  /* 0x0000550000087ab9 */ /* 0x000fe40000000800 */
[----:B------:R-:W-:Y:S02]  /*6a00*/  IMAD R23, R23, R21, R20 ;  /* 0x0000001517177224 */ /* 0x000fe400078e0214 */
[----:B------:R-:W0:Y:S01]  /*6a10*/  LDC R12, c[0x0][0x718] ;  /* 0x0001c600ff0c7b82 */ /* 0x000e220000000800 */
[----:B------:R-:W-:-:S02]  /*6a20*/  IMAD.X R5, RZ, RZ, ~R5, P1 ;  /* 0x000000ffff057224 */ /* 0x000fc400008e0e05 */
[----:B------:R-:W-:-:S04]  /*6a30*/  IMAD.WIDE.U32 R8, R11, R18, R2 ;  /* 0x000000120b087225 */ /* 0x000fc800078e0002 */
[----:B------:R-:W-:Y:S01]  /*6a40*/  IMAD R10, R5, R18, RZ ;  /* 0x00000012050a7224 */ /* 0x000fe200078e02ff */
[----:B------:R-:W1:Y:S03]  /*6a50*/  LDC R24, c[0x0][0x708] ;  /* 0x0001c200ff187b82 */ /* 0x000e660000000800 */
[----:B------:R-:W-:Y:S02]  /*6a60*/  IMAD R5, R11, R19, R10 ;  /* 0x000000130b057224 */ /* 0x000fe400078e020a */
[----:B------:R-:W-:Y:S02]  /*6a70*/  IMAD.MOV.U32 R11, RZ, RZ, 0x1 ;  /* 0x00000001ff0b7424 */ /* 0x000fe400078e00ff */
[----:B------:R-:W-:Y:S01]  /*6a80*/  IMAD.IADD R5, R9, 0x1, R5 ;  /* 0x0000000109057824 */ /* 0x000fe200078e0205 */
[----:B------:R-:W3:Y:S01]  /*6a90*/  LDC R26, c[0x0][0x758] ;  /* 0x0001d600ff1a7b82 */ /* 0x000ee20000000800 */
[----:B------:R-:W-:-:S02]  /*6aa0*/  I2FP.F32.U32 R9, R22 ;  /* 0x0000001600097245 */ /* 0x000fc40000201000 */
[----:B--2---:R-:W-:-:S03]  /*6ab0*/  ISETP.NE.U32.AND P1, PT, R28, RZ, PT ;  /* 0x000000ff1c00720c */ /* 0x004fc60003f25070 */
[----:B------:R-:W-:Y:S01]  /*6ac0*/  FMUL R10, R9, UR8 ;  /* 0x00000008090a7c20 */ /* 0x000fe20008400000 */
[----:B------:R-:W-:Y:S01]  /*6ad0*/  ISETP.NE.AND.EX P1, PT, R29, RZ, PT, P1 ;  /* 0x000000ff1d00720c */ /* 0x000fe20003f25310 */
[----:B------:R-:W2:Y:S01]  /*6ae0*/  LDC R21, c[0x0][0x148] ;  /* 0x00005200ff157b82 */ /* 0x000ea20000000800 */
[-CC-:B0-----:R-:W-:Y:S01]  /*6af0*/  SHF.R.U64 R16, R8, R12.reuse, R5.reuse ;  /* 0x0000000c08107219 */ /* 0x181fe20000001205 */
[----:B------:R0:W0:Y:S01]  /*6b00*/  F2I.U32.TRUNC.NTZ R18, R10 ;  /* 0x0000000a00127305 */ /* 0x000022000020f000 */
[----:B------:R-:W-:Y:S01]  /*6b10*/  SHF.R.U32.HI R5, RZ, R12, R5 ;  /* 0x0000000cff057219 */ /* 0x000fe20000011605 */
[----:B------:R-:W-:-:S04]  /*6b20*/  IMAD.MOV.U32 R9, RZ, RZ, -0x1 ;  /* 0xffffffffff097424 */ /* 0x000fc800078e00ff */
[----:B------:R-:W0:Y:S01]  /*6b30*/  LDC R20, c[0x0][0x700] ;  /* 0x0001c000ff147b82 */ /* 0x000e220000000800 */
[-CC-:B-1----:R-:W-:Y:S02]  /*6b40*/  SHF.R.U64 R14, R16, R24.reuse, R5.reuse ;  /* 0x00000018100e7219 */ /* 0x182fe40000001205 */
[----:B------:R-:W-:-:S05]  /*6b50*/  SHF.R.U32.HI R5, RZ, R24, R5 ;  /* 0x00000018ff057219 */ /* 0x000fca0000011605 */
[----:B------:R-:W1:Y:S01]  /*6b60*/  LDC R27, c[0x0][0x748] ;  /* 0x0001d200ff1b7b82 */ /* 0x000e620000000800 */
[-C--:B---3--:R-:W-:Y:S02]  /*6b70*/  SHF.L.U32 R8, R9, R26.reuse, RZ ;  /* 0x0000001a09087219 */ /* 0x088fe400000006ff */
[-CC-:B------:R-:W-:Y:S02]  /*6b80*/  SHF.R.U64 R19, R14, R26.reuse, R5.reuse ;  /* 0x0000001a0e137219 */ /* 0x180fe40000001205 */
[----:B------:R-:W-:Y:S02]  /*6b90*/  SHF.R.U32.HI R9, RZ, R26, R5 ;  /* 0x0000001aff097219 */ /* 0x000fe40000011605 */
[----:B------:R-:W-:Y:S01]  /*6ba0*/  LOP3.LUT R25, RZ, R8, RZ, 0x33, !PT ;  /* 0x00000008ff197212 */ /* 0x000fe200078e33ff */
[----:B------:R-:W3:Y:S01]  /*6bb0*/  LDC R30, c[0x0][0x738] ;  /* 0x0001ce00ff1e7b82 */ /* 0x000ee20000000800 */
[----:B------:R-:W-:Y:S01]  /*6bc0*/  SHF.L.U32 R26, R11, R26, RZ ;  /* 0x0000001a0b1a7219 */ /* 0x000fe200000006ff */
[----:B------:R-:W-:-:S06]  /*6bd0*/  IMAD.MOV.U32 R8, RZ, RZ, R19 ;  /* 0x000000ffff087224 */ /* 0x000fcc00078e0013 */
[----:B------:R-:W0:Y:S01]  /*6be0*/  LDC R31, c[0x0][0x710] ;  /* 0x0001c400ff1f7b82 */ /* 0x000e220000000800 */
[----:B------:R-:W-:Y:S05]  /*6bf0*/  @!P1 BRA `(.L_x_152) ;  /* 0x0000000000289947 */ /* 0x000fea0003800000 */
[----:B------:R-:W4:Y:S02]  /*6c00*/  LDC R8, c[0x0][0x74c] ;  /* 0x0001d300ff087b82 */ /* 0x000f240000000800 */
[----:B----4-:R-:W-:-:S05]  /*6c10*/  IADD3 R5, P1, R19, R8, RZ ;  /* 0x0000000813057210 */ /* 0x010fca0007f3e0ff */
[----:B------:R-:W-:-:S04]  /*6c20*/  IMAD.X R15, RZ, RZ, R9, P1 ;  /* 0x000000ffff0f7224 */ /* 0x000fc800008e0609 */
[----:B------:R-:W-:-:S04]  /*6c30*/  IMAD.WIDE.U32 R8, R15, R28, RZ ;  /* 0x0000001c0f087225 */ /* 0x000fc800078e00ff */
[----:B0-----:R-:W-:-:S04]  /*6c40*/  IMAD.WIDE.U32 R10, P1, R5, R29, R8 ;  /* 0x0000001d050a7225 */ /* 0x001fc80007820008 */
[----:B------:R-:W-:-:S04]  /*6c50*/  IMAD.WIDE.U32 R8, R5, R28, RZ ;  /* 0x0000001c05087225 */ /* 0x000fc800078e00ff */
[----:B------:R-:W-:Y:S01]  /*6c60*/  IMAD.X R13, RZ, RZ, RZ, P1 ;  /* 0x000000ffff0d7224 */ /* 0x000fe200008e06ff */
[----:B------:R-:W-:Y:S01]  /*6c70*/  IADD3 RZ, P1, R9, R10, RZ ;  /* 0x0000000a09ff7210 */ /* 0x000fe20007f3e0ff */
[----:B------:R-:W-:-:S04]  /*6c80*/  IMAD.MOV.U32 R12, RZ, RZ, R11 ;  /* 0x000000ffff0c7224 */ /* 0x000fc800078e000b */
[----:B------:R-:W-:-:S08]  /*6c90*/  IMAD.WIDE.U32.X R8, R15, R29, R12, P1 ;  /* 0x0000001d0f087225 */ /* 0x000fd000008e040c */
.L_x_152:
[----:B------:R-:W-:Y:S01]  /*6ca0*/  ISETP.NE.AND P1, PT, R0, 0x1, PT ;  /* 0x000000010000780c */ /* 0x000fe20003f25270 */
[----:B0-----:R-:W-:Y:S01]  /*6cb0*/  IMAD.MOV R18, RZ, RZ, -R18 ;  /* 0x000000ffff127224 */ /* 0x001fe200078e0a12 */
[----:B-1----:R-:W-:Y:S01]  /*6cc0*/  SHF.R.U64 R5, R8, R27, R9 ;  /* 0x0000001b08057219 */ /* 0x002fe20000001209 */
[----:B------:R-:W-:Y:S01]  /*6cd0*/  VIADD R9, R20, 0xffffffff ;  /* 0xffffffff14097836 */ /* 0x000fe20000000000 */
[----:B------:R-:W-:-:S03]  /*6ce0*/  LOP3.LUT R12, R14, R25, RZ, 0xc0, !PT ;  /* 0x000000190e0c7212 */ /* 0x000fc600078ec0ff */
[----:B------:R-:W-:Y:S01]  /*6cf0*/  IMAD.MOV R8, RZ, RZ, -R5 ;  /* 0x000000ffff087224 */ /* 0x000fe200078e0a05 */
[----:B------:R-:W-:Y:S01]  /*6d00*/  LOP3.LUT R16, R16, R9, RZ, 0xc0, !PT ;  /* 0x0000000910107212 */ /* 0x000fe200078ec0ff */
[----:B------:R-:W-:Y:S02]  /*6d10*/  IMAD R12, R26, R5, R12 ;  /* 0x000000051a0c7224 */ /* 0x000fe400078e020c */
[----:B---3--:R-:W-:Y:S02]  /*6d20*/  IMAD R5, R8, R30, R19 ;  /* 0x0000001e08057224 */ /* 0x008fe400078e0213 */
[----:B--2---:R-:W-:Y:S02]  /*6d30*/  @P1 IMAD R23, R21, R18, R22 ;  /* 0x0000001215171224 */ /* 0x004fe400078e0216 */
[----:B------:R-:W-:Y:S02]  /*6d40*/  IMAD R5, R5, R20, R16 ;  /* 0x0000001405057224 */ /* 0x000fe400078e0210 */
[----:B------:R-:W-:-:S02]  /*6d50*/  IMAD R12, R12, R31, R23 ;  /* 0x0000001f0c0c7224 */ /* 0x000fc400078e0217 */
[----:B------:R-:W-:-:S03]  /*6d60*/  IMAD.MOV.U32 R8, RZ, RZ, 0x1 ;  /* 0x00000001ff087424 */ /* 0x000fc600078e00ff */
[----:B------:R-:W-:Y:S02]  /*6d70*/  SEL R13, R5, R12, !P1 ;  /* 0x0000000c050d7207 */ /* 0x000fe40004800000 */
[----:B------:R-:W-:Y:S01]  /*6d80*/  SEL R12, R12, R5, !P1 ;  /* 0x000000050c0c7207 */ /* 0x000fe20004800000 */
[----:B------:R-:W-:-:S07]  /*6d90*/  IMAD.MOV.U32 R5, RZ, RZ, R17 ;  /* 0x000000ffff057224 */ /* 0x000fce00078e0011 */
.L_x_150:
[----:B------:R-:W-:-:S13]  /*6da0*/  LOP3.LUT P1, RZ, R8, 0xff, RZ, 0xc0, !PT ;  /* 0x000000ff08ff7812 */ /* 0x000fda000782c0ff */
[----:B------:R-:W-:Y:S05]  /*6db0*/  @P1 BRA `(.L_x_153) ;  /* 0xffffffa400081947 */ /* 0x000fea000383ffff */
[----:B------:R-:W-:Y:S05]  /*6dc0*/  EXIT ;  /* 0x000000000000794d */ /* 0x000fea0003800000 */
.L_x_7:
[----:B0-----:R-:W-:Y:S01]  /*6dd0*/  ULDC.64 UR4, c[0x0][0x750] ;  /* 0x0001d40000047ab9 */ /* 0x001fe20000000a00 */
        /* <DEDUP_REMOVED lines=25> */
.L_x_155:
[----:B------:R-:W0:Y:S01]  /*6f70*/  LDC.64 R28, c[0x0][0x740] ;  /* 0x0001d000ff1c7b82 */ /* 0x000e220000000a00 */
[-CC-:B------:R-:W-:Y:S01]  /*6f80*/  SHF.R.U64 R17, R14, R20.reuse, R15.reuse ;  /* 0x000000140e117219 */ /* 0x180fe2000000120f */
[----:B------:R-:W-:Y:S01]  /*6f90*/  IMAD.MOV.U32 R27, RZ, RZ, 0x1 ;  /* 0x00000001ff1b7424 */ /* 0x000fe200078e00ff */
[----:B------:R-:W-:Y:S02]  /*6fa0*/  SHF.R.U32.HI R5, RZ, R20, R15 ;  /* 0x00000014ff057219 */ /* 0x000fe4000001160f */
[----:B------:R-:W-:-:S03]  /*6fb0*/  IADD3 R11, P0, RZ, -R17, RZ ;  /* 0x80000011ff0b7210 */ /* 0x000fc60007f1e0ff */
[----:B------:R-:W1:Y:S02]  /*6fc0*/  LDC R14, c[0x0][0x718] ;  /* 0x0001c600ff0e7b82 */ /* 0x000e640000000800 */
[----:B------:R-:W-:Y:S02]  /*6fd0*/  IMAD.X R5, RZ, RZ, ~R5, P0 ;  /* 0x000000ffff057224 */ /* 0x000fe400000e0e05 */
[----:B------:R-:W-:-:S04]  /*6fe0*/  IMAD.WIDE.U32 R6, R11, R22, R2 ;  /* 0x000000160b067225 */ /* 0x000fc800078e0002 */
[----:B------:R-:W2:Y:S01]  /*6ff0*/  LDC R24, c[0x0][0x708] ;  /* 0x0001c200ff187b82 */ /* 0x000ea20000000800 */
[----:B------:R-:W-:-:S04]  /*7000*/  IMAD R12, R5, R22, RZ ;  /* 0x00000016050c7224 */ /* 0x000fc800078e02ff */
[----:B------:R-:W-:-:S03]  /*7010*/  IMAD R5, R11, R23, R12 ;  /* 0x000000170b057224 */ /* 0x000fc600078e020c */
[----:B------:R-:W3:Y:S01]  /*7020*/  LDC R26, c[0x0][0x758] ;  /* 0x0001d600ff1a7b82 */ /* 0x000ee20000000800 */
[----:B------:R-:W-:Y:S01]  /*7030*/  IMAD.IADD R5, R7, 0x1, R5 ;  /* 0x0000000107057824 */ /* 0x000fe200078e0205 */
[----:B0-----:R-:W-:Y:S01]  /*7040*/  ISETP.NE.U32.AND P0, PT, R28, RZ, PT ;  /* 0x000000ff1c00720c */ /* 0x001fe20003f05070 */
[----:B------:R-:W-:-:S03]  /*7050*/  IMAD.MOV.U32 R7, RZ, RZ, -0x1 ;  /* 0xffffffffff077424 */ /* 0x000fc600078e00ff */
        /* <DEDUP_REMOVED lines=8> */
[-C--:B---3--:R-:W-:Y:S02]  /*70e0*/  SHF.L.U32 R6, R7, R26.reuse, RZ ;  /* 0x0000001a07067219 */ /* 0x088fe400000006ff */
[--C-:B------:R-:W-:Y:S02]  /*70f0*/  SHF.R.U64 R22, R20, R26, R5.reuse ;  /* 0x0000001a14167219 */ /* 0x100fe40000001205 */
[----:B------:R-:W-:Y:S02]  /*7100*/  LOP3.LUT R31, RZ, R6, RZ, 0x33, !PT ;  /* 0x00000006ff1f7212 */ /* 0x000fe400078e33ff */
[----:B------:R-:W-:Y:S01]  /*7110*/  SHF.R.U32.HI R7, RZ, R26, R5 ;  /* 0x0000001aff077219 */ /* 0x000fe20000011605 */
[----:B------:R-:W3:Y:S01]  /*7120*/  LDC R30, c[0x0][0x710] ;  /* 0x0001c400ff1e7b82 */ /* 0x000ee20000000800 */
[----:B------:R-:W-:Y:S01]  /*7130*/  IMAD.MOV.U32 R6, RZ, RZ, R22 ;  /* 0x000000ffff067224 */ /* 0x000fe200078e0016 */
[----:B------:R-:W-:Y:S06]  /*7140*/  @!P0 BRA `(.L_x_156) ;  /* 0x0000000000288947 */ /* 0x000fec0003800000 */
        /* <DEDUP_REMOVED lines=10> */
.L_x_156:
[----:B------:R-:W-:Y:S01]  /*71f0*/  ISETP.NE.AND P0, PT, R0, 0x1, PT ;  /* 0x000000010000780c */ /* 0x000fe20003f05270 */
[----:B0-----:R-:W-:Y:S01]  /*7200*/  VIADD R11, R21, 0xffffffff ;  /* 0xffffffff150b7836 */ /* 0x001fe20000000000 */
[----:B-1----:R-:W-:Y:S02]  /*7210*/  SHF.R.U64 R6, R6, R23, R7 ;  /* 0x0000001706067219 */ /* 0x002fe40000001207 */
[----:B------:R-:W-:Y:S02]  /*7220*/  SHF.L.U32 R7, R27, R26, RZ ;  /* 0x0000001a1b077219 */ /* 0x000fe400000006ff */
[----:B------:R-:W-:Y:S01]  /*7230*/  LOP3.LUT R5, R20, R31, RZ, 0xc0, !PT ;  /* 0x0000001f14057212 */ /* 0x000fe200078ec0ff */
[----:B------:R-:W-:-:S04]  /*7240*/  IMAD.MOV R9, RZ, RZ, -R6 ;  /* 0x000000ffff097224 */ /* 0x000fc800078e0a06 */
[----:B------:R-:W-:Y:S02]  /*7250*/  IMAD R7, R7, R6, R5 ;  /* 0x0000000607077224 */ /* 0x000fe400078e0205 */
[----:B------:R-:W-:Y:S01]  /*7260*/  @P0 IMAD R10, R19, R18, R8 ;  /* 0x00000012130a0224 */ /* 0x000fe200078e0208 */
[----:B------:R-:W-:Y:S01]  /*7270*/  LOP3.LUT R8, R16, R11, RZ, 0xc0, !PT ;  /* 0x0000000b10087212 */ /* 0x000fe200078ec0ff */
[----:B--2---:R-:W-:Y:S02]  /*7280*/  IMAD R5, R9, R25, R22 ;  /* 0x0000001909057224 */ /* 0x004fe400078e0216 */
[----:B---3--:R-:W-:Y:S02]  /*7290*/  IMAD R7, R7, R30, R10 ;  /* 0x0000001e07077224 */ /* 0x008fe400078e020a */
[----:B------:R-:W-:Y:S02]  /*72a0*/  IMAD R8, R5, R21, R8 ;  /* 0x0000001505087224 */ /* 0x000fe400078e0208 */
[----:B------:R-:W-:-:S02]  /*72b0*/  IMAD.MOV.U32 R6, RZ, RZ, 0x1 ;  /* 0x00000001ff067424 */ /* 0x000fc400078e00ff */
[----:B------:R-:W-:Y:S01]  /*72c0*/  IMAD.MOV.U32 R5, RZ, RZ, R17 ;  /* 0x000000ffff057224 */ /* 0x000fe200078e0011 */
[----:B------:R-:W-:Y:S02]  /*72d0*/  SEL R11, R8, R7, !P0 ;  /* 0x00000007080b7207 */ /* 0x000fe40004000000 */
[----:B------:R-:W-:-:S07]  /*72e0*/  SEL R7, R7, R8, !P0 ;  /* 0x0000000807077207 */ /* 0x000fce0004000000 */
.L_x_154:
[----:B------:R-:W-:-:S08]  /*72f0*/  NOP ;  /* 0x0000000000007918 */ /* 0x000fd00000000000 */
[----:B------:R-:W0:-:S00]  /*7300*/  USETMAXREG.DEALLOC.CTAPOOL 0x28 ;  /* 0x00000028000079c8 */ /* 0x000e0000080e0500 */
[----:B------:R-:W-:-:S13]  /*7310*/  ISETP.NE.AND P0, PT, RZ, UR7, PT ;  /* 0x00000007ff007c0c */ /* 0x000fda000bf05270 */
[----:B------:R-:W-:Y:S05]  /*7320*/  @P0 EXIT ;  /* 0x000000000000094d */ /* 0x000fea0003800000 */
[----:B0-----:R-:W-:Y:S01]  /*7330*/  LOP3.LUT P0, RZ, R6, 0xff, RZ, 0xc0, !PT ;  /* 0x000000ff06ff7812 */ /* 0x001fe2000780c0ff */
[----:B------:R-:W-:Y:S02]  /*7340*/  IMAD.MOV.U32 R14, RZ, RZ, 0x1 ;  /* 0x00000001ff0e7424 */ /* 0x000fe400078e00ff */
[----:B------:R-:W-:-:S10]  /*7350*/  IMAD.MOV.U32 R13, RZ, RZ, RZ ;  /* 0x000000ffff0d7224 */ /* 0x000fd400078e00ff */
[----:B------:R-:W-:Y:S05]  /*7360*/  @!P0 BRA `(.L_x_157) ;  /* 0x0000000c00b88947 */ /* 0x000fea0003800000 */
[----:B------:R-:W0:Y:S01]  /*7370*/  S2UR UR38, SR_CgaCtaId ;  /* 0x00000000002679c3 */ /* 0x000e220000008800 */
[----:B------:R-:W-:Y:S01]  /*7380*/  ULDC UR5, c[0x0][0x28c] ;  /* 0x0000a30000057ab9 */ /* 0x000fe20000000800 */
[----:B------:R-:W-:Y:S01]  /*7390*/  ULDC UR21, c[0x0][0x758] ;  /* 0x0001d60000157ab9 */ /* 0x000fe20000000800 */
[----:B------:R-:W-:Y:S01]  /*73a0*/  UMOV UR8, 0xffffffff ;  /* 0xffffffff00087882 */ /* 0x000fe20000000000 */
[----:B------:R-:W-:Y:S01]  /*73b0*/  UIADD3 UR9, UR5, 0x7f, URZ ;  /* 0x0000007f05097890 */ /* 0x000fe2000fffe03f */
[----:B------:R-:W-:Y:S01]  /*73c0*/  BSSY B0, `(.L_x_157) ;  /* 0x00000e8000007945 */ /* 0x000fe20003800000 */
[----:B------:R-:W-:Y:S01]  /*73d0*/  UMOV UR10, 0x1 ;  /* 0x00000001000a7882 */ /* 0x000fe20000000000 */
[----:B------:R-:W-:Y:S01]  /*73e0*/  USHF.L.U32 UR40, UR8, UR21, URZ ;  /* 0x0000001508287299 */ /* 0x000fe2000800063f */
[----:B------:R-:W-:Y:S01]  /*73f0*/  IMAD.MOV.U32 R12, RZ, RZ, 0x1 ;  /* 0x00000001ff0c7424 */ /* 0x000fe200078e00ff */
[----:B------:R-:W-:Y:S01]  /*7400*/  USHF.L.U32 UR21, UR10, UR21, URZ ;  /* 0x000000150a157299 */ /* 0x000fe2000800063f */
[----:B------:R-:W-:Y:S01]  /*7410*/  IMAD.MOV.U32 R14, RZ, RZ, 0x1 ;  /* 0x00000001ff0e7424 */ /* 0x000fe200078e00ff */
[----:B------:R-:W-:Y:S01]  /*7420*/  USHF.R.S32.HI UR10, URZ, 0x1f, UR9 ;  /* 0x0000001f3f0a7899 */ /* 0x000fe20008011409 */
[----:B------:R-:W-:Y:S01]  /*7430*/  IMAD.MOV.U32 R13, RZ, RZ, RZ ;  /* 0x000000ffff0d7224 */ /* 0x000fe200078e00ff */
[----:B------:R-:W-:Y:S01]  /*7440*/  ULDC UR4, c[0x0][0xc] ;  /* 0x0000030000047ab9 */ /* 0x000fe20000000800 */
[----:B------:R-:W-:Y:S01]  /*7450*/  ULDC UR5, c[0x0][0x10] ;  /* 0x0000040000057ab9 */ /* 0x000fe20000000800 */
[----:B------:R-:W-:-:S02]  /*7460*/  ULEA.HI UR10, UR10, UR9, URZ, 0x7 ;  /* 0x000000090a0a7291 */ /* 0x000fc4000f8f383f */
[----:B------:R-:W-:Y:S01]  /*7470*/  UIMAD.WIDE.U32 UR4, UR4, UR5, URZ ;  /* 0x00000005040472a5 */ /* 0x000fe2000f8e003f */
[----:B------:R-:W-:Y:S01]  /*7480*/  ULDC UR8, c[0x0][0x14] ;  /* 0x0000050000087ab9 */ /* 0x000fe20000000800 */
[----:B------:R-:W-:Y:S02]  /*7490*/  USHF.R.S32.HI UR39, URZ, 0x7, UR10 ;  /* 0x000000073f277899 */ /* 0x000fe4000801140a */
[----:B------:R-:W-:Y:S02]  /*74a0*/  UIMAD.WIDE.U32 UR42, UR4, UR8, URZ ;  /* 0x00000008042a72a5 */ /* 0x000fe4000f8e003f */
[----:B0-----:R-:W-:Y:S02]  /*74b0*/  USHF.L.U32 UR29, UR38, 0x7, URZ ;  /* 0x00000007261d7899 */ /* 0x001fe4000800063f */
[----:B------:R-:W-:Y:S02]  /*74c0*/  USHF.L.U32 UR47, UR38, 0xd, URZ ;  /* 0x0000000d262f7899 */ /* 0x000fe4000800063f */
[----:B------:R-:W-:-:S02]  /*74d0*/  USHF.L.U32 UR37, UR38, 0x1, URZ ;  /* 0x0000000126257899 */ /* 0x000fc4000800063f */
[----:B------:R-:W-:Y:S02]  /*74e0*/  USHF.L.U32 UR38, UR38, 0xb, URZ ;  /* 0x0000000b26267899 */ /* 0x000fe4000800063f */
[----:B------:R-:W-:Y:S01]  /*74f0*/  UIMAD UR41, UR5, UR8, URZ ;  /* 0x00000008052972a4 */ /* 0x000fe2000f8e023f */
[----:B------:R-:W-:Y:S01]  /*7500*/  ULDC UR7, c[0x0][0x700] ;  /* 0x0001c00000077ab9 */ /* 0x000fe20000000800 */
[----:B------:R-:W-:Y:S02]  /*7510*/  ULOP3.LUT UR46, UR6, 0x2, URZ, 0xfc, !UPT ;  /* 0x00000002062e7892 */ /* 0x000fe4000f8efc3f */
[----:B------:R-:W-:Y:S02]  /*7520*/  UIADD3 UR7, UR7, -0x1, URZ ;  /* 0xffffffff07077890 */ /* 0x000fe4000fffe03f */
[----:B------:R-:W-:Y:S02]  /*7530*/  ULOP3.LUT UR29, UR29, 0x80, URZ, 0xc0, !UPT ;  /* 0x000000801d1d7892 */ /* 0x000fe4000f8ec03f */
[----:B------:R-:W-:-:S02]  /*7540*/  ULOP3.LUT UR37, UR37, 0x2, URZ, 0xc0, !UPT ;  /* 0x0000000225257892 */ /* 0x000fc4000f8ec03f */
[----:B------:R-:W-:Y:S02]  /*7550*/  ULOP3.LUT UR38, UR38, 0x800, URZ, 0xc0, !UPT ;  /* 0x0000080026267892 */ /* 0x000fe4000f8ec03f */
[----:B------:R-:W-:Y:S02]  /*7560*/  ULOP3.LUT UR40, URZ, UR40, URZ, 0x33, !UPT ;  /* 0x000000283f287292 */ /* 0x000fe4000f8e333f */
[----:B------:R-:W-:Y:S02]  /*7570*/  UIADD3 UR41, UR43, UR41, URZ ;  /* 0x000000292b297290 */ /* 0x000fe4000fffe03f */
[----:B------:R-:W-:Y:S01]  /*7580*/  UIADD3 UR49, UR39, 0x1, URZ ;  /* 0x0000000127317890 */ /* 0x000fe2000fffe03f */
[----:B------:R-:W-:-:S11]  /*7590*/  ULDC.64 UR44, c[0x0][0x198] ;  /* 0x00006600002c7ab9 */ /* 0x000fd60000000a00 */
.L_x_168:
[----:B------:R-:W-:-:S03]  /*75a0*/  UMOV UR4, 0xffffffff ;  /* 0xffffffff00047882 */ /* 0x000fc60000000000 */
[----:B------:R-:W-:Y:S05]  /*75b0*/  BRA.DIV UR4, `(.L_x_158) ;  /* 0x0000001204007947 */ /* 0x000fea000b800000 */
[----:B------:R-:W-:-:S13]  /*75c0*/  ELECT P0, URZ, PT ;  /* 0x00000000003f782f */ /* 0x000fda0003800000 */
.L_x_179:
[----:B------:R-:W0:Y:S01]  /*75d0*/  LDC R6, c[0x0][0x28c] ;  /* 0x0000a300ff067b82 */ /* 0x000e220000000800 */
[----:B------:R-:W-:Y:S01]  /*75e0*/  BSSY B1, `(.L_x_159) ;  /* 0x0000050000017945 */ /* 0x000fe20003800000 */
[----:B0-----:R-:W-:-:S13]  /*75f0*/  ISETP.LT.OR P0, PT, R6, 0x1, !P0 ;  /* 0x000000010600780c */ /* 0x001fda0004701670 */
[----:B------:R-:W-:Y:S05]  /*7600*/  @P0 BRA `(.L_x_160) ;  /* 0x0000000400340947 */ /* 0x000fea0003800000 */
[----:B------:R-:W-:Y:S01]  /*7610*/  LEA R21, R7, UR37, 0x2 ;  /* 0x0000002507157c11 */ /* 0x000fe2000f8e10ff */
[----:B------:R-:W-:Y:S01]  /*7620*/  IMAD.SHL.U32 R11, R11, 0x40, RZ ;  /* 0x000000400b0b7824 */ /* 0x000fe200078e00ff */
[----:B------:R-:W-:Y:S01]  /*7630*/  LEA R10, R7, UR29, 0x8 ;  /* 0x0000001d070a7c11 */ /* 0x000fe2000f8e40ff */
[----:B------:R-:W-:Y:S02]  /*7640*/  IMAD.MOV.U32 R17, RZ, RZ, RZ ;  /* 0x000000ffff117224 */ /* 0x000fe400078e00ff */
[----:B------:R-:W-:Y:S02]  /*7650*/  IMAD.MOV.U32 R18, RZ, RZ, 0x40 ;  /* 0x00000040ff127424 */ /* 0x000fe400078e00ff */
[----:B------:R-:W-:Y:S02]  /*7660*/  IMAD.U32 R19, RZ, RZ, UR49 ;  /* 0x00000031ff137e24 */ /* 0x000fe4000f8e00ff */
[----:B------:R-:W-:Y:S02]  /*7670*/  IMAD.MOV.U32 R6, RZ, RZ, R14 ;  /* 0x000000ffff067224 */ /* 0x000fe400078e000e */
[----:B------:R-:W-:-:S02]  /*7680*/  IMAD.MOV.U32 R7, RZ, RZ, R13 ;  /* 0x000000ffff077224 */ /* 0x000fc400078e000d */
[----:B------:R-:W-:-:S07]  /*7690*/  IMAD.MOV.U32 R20, RZ, RZ, RZ ;  /* 0x000000ffff147224 */ /* 0x000fce00078e00ff */
.L_x_163:
[----:B------:R-:W0:Y:S01]  /*76a0*/  S2R R9, SR_CgaCtaId ;  /* 0x0000000000097919 */ /* 0x000e220000008800 */
[----:B-1----:R-:W-:Y:S02]  /*76b0*/  MOV R8, 0x400 ;  /* 0x0000040000087802 */ /* 0x002fe40000000f00 */
[----:B------:R-:W-:Y:S02]  /*76c0*/  LOP3.LUT P1, RZ, R4, 0x7f, RZ, 0xc0, !PT ;  /* 0x0000007f04ff7812 */ /* 0x000fe4000782c0ff */
[----:B0-----:R-:W-:Y:S02]  /*76d0*/  LEA R16, R9, R8, 0x18 ;  /* 0x0000000809107211 */ /* 0x001fe400078ec0ff */
[----:B------:R-:W-:-:S09]  /*76e0*/  SHF.L.U32 R8, R6, 0x1f, RZ ;  /* 0x0000001f06087819 */ /* 0x000fd200000006ff */
[----:B------:R-:W0:Y:S01]  /*76f0*/  @!P1 LDC R9, c[0x0][0x640] ;  /* 0x00019000ff099b82 */ /* 0x000e220000000800 */
[----:B------:R-:W-:-:S04]  /*7700*/  IMAD R15, R7, 0x8, R16 ;  /* 0x00000008070f7824 */ /* 0x000fc800078e0210 */
[----:B------:R-:W1:Y:S02]  /*7710*/  SYNCS.PHASECHK.TRANS64.TRYWAIT P0, [R15+URZ+0x20], R8 ;  /* 0x000020080f0075a7 */ /* 0x000e64000800017f */
[----:B-1----:R-:W-:Y:S05]  /*7720*/  @!P0 BRA `(.L_x_161) ;  /* 0x0000000c00c48947 */ /* 0x002fea0003800000 */
.L_x_180:
[----:B------:R-:W-:Y:S01]  /*7730*/  UPRMT UR4, UR46, 0x9910, URZ ;  /* 0x000099102e047896 */ /* 0x000fe2000800003f */
[----:B0-----:R0:W-:Y:S03]  /*7740*/  @!P1 SYNCS.ARRIVE.TRANS64 RZ, [R15+URZ], R9 ;  /* 0x000000090fff99a7 */ /* 0x0011e6000800003f */
[----:B------:R-:W-:-:S06]  /*7750*/  UISETP.NE.AND UP0, UPT, UR4, 0x2, UPT ;  /* 0x000000020400788c */ /* 0x000fcc000bf05270 */
[----:B------:R-:W-:-:S13]  /*7760*/  PLOP3.LUT P0, PT, PT, PT, UP0, 0x80, 0x0 ;  /* 0x000000000000781c */ /* 0x000fda0003f0f008 */
[----:B0-----:R-:W-:Y:S05]  /*7770*/  @P0 BRA `(.L_x_162) ;  /* 0x0000000000040947 */ /* 0x001fea0003800000 */
[----:B------:R-:W-:Y:S01]  /*7780*/  BPT.TRAP 0x1 ;  /* 0x000000040000795c */ /* 0x000fe20000300000 */
.L_x_162:
[----:B------:R-:W-:Y:S01]  /*7790*/  R2UR UR5, R7 ;  /* 0x00000000070572ca */ /* 0x000fe200000e0000 */
[----:B------:R-:W-:Y:S01]  /*77a0*/  VIADD R19, R19, 0xffffffff ;  /* 0xffffffff13137836 */ /* 0x000fe20000000000 */
[----:B------:R-:W-:Y:S01]  /*77b0*/  R2UR UR16, R7 ;  /* 0x00000000071072ca */ /* 0x000fe200000e0000 */
[----:B------:R-:W-:Y:S01]  /*77c0*/  UIADD3 UR22, UP0, UR44, 0xf0, URZ ;  /* 0x000000f02c167890 */ /* 0x000fe2000ff1e03f */
[----:B------:R-:W-:Y:S01]  /*77d0*/  R2UR UR17, R16 ;  /* 0x00000000101172ca */ /* 0x000fe200000e0000 */
[----:B------:R-:W-:Y:S01]  /*77e0*/  UIADD3 UR30, UP1, UR44, 0x1f0, URZ ;  /* 0x000001f02c1e7890 */ /* 0x000fe2000ff3e03f */
[----:B------:R-:W-:Y:S01]  /*77f0*/  R2UR UR18, R18 ;  /* 0x00000000121272ca */ /* 0x000fe200000e0000 */
[----:B------:R-:W-:Y:S01]  /*7800*/  UIADD3 UR4, UP2, UR44, 0x2f0, URZ ;  /* 0x000002f02c047890 */ /* 0x000fe2000ff5e03f */
[----:B------:R-:W-:Y:S01]  /*7810*/  R2UR UR33, R15 ;  /* 0x000000000f2172ca */ /* 0x000fe200000e0000 */
[----:B------:R-:W-:Y:S01]  /*7820*/  UIADD3.X UR23, URZ, UR45, URZ, UP0, !UPT ;  /* 0x0000002d3f177290 */ /* 0x000fe200087fe43f */
[----:B------:R-:W-:Y:S01]  /*7830*/  R2UR UR36, R5 ;  /* 0x00000000052472ca */ /* 0x000fe200000e0000 */
[----:B------:R-:W-:Y:S01]  /*7840*/  UIADD3.X UR31, URZ, UR45, URZ, UP1, !UPT ;  /* 0x0000002d3f1f7290 */ /* 0x000fe20008ffe43f */
[----:B------:R-:W-:Y:S01]  /*7850*/  R2UR UR34, R17 ;  /* 0x00000000112272ca */ /* 0x000fe200000e0000 */
[----:B------:R-:W-:Y:S01]  /*7860*/  USHF.L.U32 UR5, UR5, 0xe, URZ ;  /* 0x0000000e05057899 */ /* 0x000fe2000800063f */
[----:B------:R-:W-:Y:S01]  /*7870*/  R2UR UR35, R10 ;  /* 0x000000000a2372ca */ /* 0x000fe200000e0000 */
[----:B------:R-:W-:Y:S01]  /*7880*/  ULEA UR16, UR16, UR38, 0xc ;  /* 0x0000002610107291 */ /* 0x000fe2000f8e603f */
[----:B------:R-:W-:Y:S01]  /*7890*/  R2UR UR11, R21 ;  /* 0x00000000150b72ca */ /* 0x000fe200000e0000 */
[----:B------:R-:W-:Y:S01]  /*78a0*/  ULOP3.LUT UR8, UR5, 0x2000, UR47, 0xf8, !UPT ;  /* 0x0000200005087892 */ /* 0x000fe2000f8ef82f */
[C---:B------:R-:W-:Y:S01]  /*78b0*/  R2UR UR12, R20.reuse ;  /* 0x00000000140c72ca */ /* 0x040fe200000e0000 */
[----:B------:R-:W-:Y:S01]  /*78c0*/  UIADD3 UR5, UR17, UR5, URZ ;  /* 0x0000000511057290 */ /* 0x000fe2000fffe03f */
[----:B------:R-:W-:Y:S01]  /*78d0*/  R2UR UR27, R11 ;  /* 0x000000000b1b72ca */ /* 0x000fe200000e0000 */
[----:B------:R-:W-:Y:S01]  /*78e0*/  ULEA UR32, UR8, UR17, 0x1 ;  /* 0x0000001108207291 */ /* 0x000fe2000f8e083f */
[----:B------:R-:W-:Y:S01]  /*78f0*/  ISETP.GT.AND P1, PT, R19, 0x1, PT ;  /* 0x000000011300780c */ /* 0x000fe20003f24270 */
[----:B------:R-:W-:Y:S01]  /*7900*/  UIADD3 UR8, UR17, 0x30100, UR16 ;  /* 0x0003010011087890 */ /* 0x000fe2000fffe010 */
[----:B------:R-:W-:Y:S01]  /*7910*/  VIADD R7, R7, 0x1 ;  /* 0x0000000107077836 */ /* 0x000fe20000000000 */
[----:B------:R-:W-:Y:S01]  /*7920*/  UIADD3 UR32, UR32, 0x100, URZ ;  /* 0x0000010020207890 */ /* 0x000fe2000fffe03f */
[----:B------:R-:W-:Y:S01]  /*7930*/  VIADD R20, R20, 0x1 ;  /* 0x0000000114147836 */ /* 0x000fe20000000000 */
[----:B------:R-:W-:Y:S01]  /*7940*/  UIADD3 UR24, UR5, 0x20100, URZ ;  /* 0x0002010005187890 */ /* 0x000fe2000fffe03f */
[----:B------:R-:W-:Y:S01]  /*7950*/  VIADD R18, R18, 0x80 ;  /* 0x0000008012127836 */ /* 0x000fe20000000000 */
[----:B------:R-:W-:Y:S01]  /*7960*/  UIADD3 UR16, UR5, 0x22100, URZ ;  /* 0x0002210005107890 */ /* 0x000fe2000fffe03f */
[----:B------:R-:W-:Y:S01]  /*7970*/  ISETP.NE.AND P0, PT, R7, 0x4, PT ;  /* 0x000000040700780c */ /* 0x000fe20003f05270 */
[----:B------:R-:W-:Y:S01]  /*7980*/  UIADD3 UR26, UR18, -0x40, URZ ;  /* 0xffffffc0121a7890 */ /* 0x000fe2000fffe03f */
[----:B------:R-:W-:Y:S01]  /*7990*/  VIADD R17, R17, 0x40 ;  /* 0x0000004011117836 */ /* 0x000fe20000000000 */
[----:B------:R-:W-:Y:S01]  /*79a0*/  UIADD3.X UR5, URZ, UR45, URZ, UP2, !UPT ;  /* 0x0000002d3f057290 */ /* 0x000fe200097fe43f */
[----:B------:R-:W-:Y:S01]  /*79b0*/  SEL R9, RZ, 0x1, P0 ;  /* 0x00000001ff097807 */ /* 0x000fe20000000000 */
[----:B------:R-:W-:Y:S01]  /*79c0*/  UMOV UR48, 0x30000 ;  /* 0x0003000000307882 */ /* 0x000fe20000000000 */
[----:B------:R-:W-:Y:S01]  /*79d0*/  UMOV UR14, 0x0 ;  /* 0x00000000000e7882 */ /* 0x000fe20000000000 */
[----:B------:R-:W-:Y:S01]  /*79e0*/  UMOV UR15, 0x10000000 ;  /* 0x10000000000f7882 */ /* 0x000fe20000000000 */
[----:B------:R-:W-:Y:S01]  /*79f0*/  UMOV UR10, URZ ;  /* 0x0000003f000a7c82 */ /* 0x000fe20008000000 */
[----:B------:R-:W-:Y:S01]  /*7a00*/  UMOV UR9, UR33 ;  /* 0x0000002100097c82 */ /* 0x000fe20008000000 */
[----:B------:R-:W-:Y:S01]  /*7a10*/  UMOV UR13, UR36 ;  /* 0x00000024000d7c82 */ /* 0x000fe20008000000 */
[----:B------:R0:W-:Y:S01]  /*7a20*/  UTMALDG.3D.MULTICAST [UR32], [UR22], UR48, desc[UR14] ;  /* 0x00000e20160073b4 */ /* 0x0001e20008011830 */
[----:B------:R-:W-:Y:S01]  /*7a30*/  UMOV UR25, UR33 ;  /* 0x0000002100197c82 */ /* 0x000fe20008000000 */
[----:B------:R-:W-:Y:S01]  /*7a40*/  UMOV UR28, UR36 ;  /* 0x00000024001c7c82 */ /* 0x000fe20008000000 */
[----:B------:R-:W-:Y:S01]  /*7a50*/  UMOV UR17, UR33 ;  /* 0x0000002100117c82 */ /* 0x000fe20008000000 */
[----:B------:R-:W-:Y:S01]  /*7a60*/  UMOV UR19, UR27 ;  /* 0x0000001b00137c82 */ /* 0x000fe20008000000 */
[----:B------:R-:W-:Y:S01]  /*7a70*/  UMOV UR20, UR36 ;  /* 0x0000002400147c82 */ /* 0x000fe20008000000 */
[----:B------:R-:W-:Y:S01]  /*7a80*/  LOP3.LUT R6, R6, R9, RZ, 0x3c, !PT ;  /* 0x0000000906067212 */ /* 0x000fe200078e3cff */
[----:B------:R0:W-:Y:S01]  /*7a90*/  UTMALDG.4D.MULTICAST [UR8], [UR30], UR48, desc[UR14] ;  /* 0x00000e081e0073b4 */ /* 0x0001e20008019830 */
[----:B------:R-:W-:Y:S01]  /*7aa0*/  SEL R7, R7, RZ, P0 ;  /* 0x000000ff07077207 */ /* 0x000fe20000000000 */
[----:B------:R0:W-:Y:S01]  /*7ab0*/  UTMALDG.3D [UR24], [UR4], desc[UR14] ;  /* 0x00000e18040075b4 */ /* 0x0001e20008011000 */
[----:B------:R0:W-:Y:S02]  /*7ac0*/  UTMALDG.3D [UR16], [UR4], desc[UR14] ;  /* 0x00000e10040075b4 */ /* 0x0001e40008011000 */
[----:B0-----:R-:W-:Y:S05]  /*7ad0*/  @P1 BRA `(.L_x_163) ;  /* 0xfffffff800f01947 */ /* 0x001fea000383ffff */
.L_x_160:
[----:B------:R-:W-:Y:S05]  /*7ae0*/  BSYNC B1 ;  /* 0x0000000000017941 */ /* 0x000fea0003800000 */
.L_x_159:
[----:B------:R-:W-:Y:S01]  /*7af0*/  LOP3.LUT P2, RZ, R12, 0xff, RZ, 0xc0, !PT ;  /* 0x000000ff0cff7812 */ /* 0x000fe2000784c0ff */
[----:B------:R-:W-:Y:S01]  /*7b00*/  VIADD R13, R13, UR39 ;  /* 0x000000270d0d7c36 */ /* 0x000fe20008000000 */
[----:B------:R-:W-:Y:S01]  /*7b10*/  ULDC.64 UR4, c[0x0][0x750] ;  /* 0x0001d40000047ab9 */ /* 0x000fe20000000a00 */
[----:B-1----:R-:W-:Y:S01]  /*7b20*/  IMAD.U32 R8, RZ, RZ, UR39 ;  /* 0x00000027ff087e24 */ /* 0x002fe2000f8e00ff */
[----:B------:R-:W-:Y:S01]  /*7b30*/  BSSY B1, `(.L_x_164) ;  /* 0x000006e000017945 */ /* 0x000fe20003800000 */
[----:B------:R-:W-:Y:S01]  /*7b40*/  IMAD.MOV.U32 R11, RZ, RZ, -0x1 ;  /* 0xffffffffff0b7424 */ /* 0x000fe200078e00ff */
[----:B------:R-:W-:Y:S02]  /*7b50*/  SHF.R.U32.HI R5, RZ, 0x2, R13 ;  /* 0x00000002ff057819 */ /* 0x000fe4000001160d */
[----:B------:R-:W-:Y:S02]  /*7b60*/  ISETP.GT.U32.AND P0, PT, R13, 0x3, PT ;  /* 0x000000030d00780c */ /* 0x000fe40003f04070 */
[----:B------:R-:W-:-:S02]  /*7b70*/  LOP3.LUT R5, R5, 0x1, RZ, 0xc0, !PT ;  /* 0x0000000105057812 */ /* 0x000fc400078ec0ff */
[----:B------:R-:W-:Y:S01]  /*7b80*/  ISETP.LT.U32.AND P0, PT, R8, 0x4, P0 ;  /* 0x000000040800780c */ /* 0x000fe20000701070 */
[----:B------:R-:W0:Y:S01]  /*7b90*/  @P2 S2R R7, SR_CgaCtaId ;  /* 0x0000000000072919 */ /* 0x000e220000008800 */
[----:B------:R-:W-:Y:S02]  /*7ba0*/  @P2 MOV R6, 0x400 ;  /* 0x0000040000062802 */ /* 0x000fe40000000f00 */
[----:B------:R-:W-:Y:S01]  /*7bb0*/  ISETP.NE.U32.AND P1, PT, R5, 0x1, PT ;  /* 0x000000010500780c */ /* 0x000fe20003f25070 */
[----:B------:R-:W-:Y:S01]  /*7bc0*/  IMAD.U32 R5, RZ, RZ, UR39 ;  /* 0x00000027ff057e24 */ /* 0x000fe2000f8e00ff */
[----:B------:R-:W-:Y:S02]  /*7bd0*/  LOP3.LUT R13, R13, 0x3, RZ, 0xc0, !PT ;  /* 0x000000030d0d7812 */ /* 0x000fe400078ec0ff */
[----:B------:R-:W-:Y:S02]  /*7be0*/  PRMT R12, RZ, 0x7610, R12 ;  /* 0x00007610ff0c7816 */ /* 0x000fe4000000000c */
[----:B------:R-:W-:-:S02]  /*7bf0*/  ISETP.GT.U32.AND P1, PT, R5, 0x3, !P1 ;  /* 0x000000030500780c */ /* 0x000fc40004f24070 */
[----:B------:R-:W-:Y:S02]  /*7c00*/  SEL R5, RZ, 0x1, !P0 ;  /* 0x00000001ff057807 */ /* 0x000fe40004000000 */
[----:B0-----:R-:W-:Y:S01]  /*7c10*/  @P2 LEA R6, R7, R6, 0x18 ;  /* 0x0000000607062211 */ /* 0x001fe200078ec0ff */
[----:B------:R-:W-:-:S03]  /*7c20*/  IMAD.MOV.U32 R7, RZ, RZ, -0x1 ;  /* 0xffffffffff077424 */ /* 0x000fc600078e00ff */
[----:B------:R0:W-:Y:S01]  /*7c30*/  @P2 SYNCS.ARRIVE.TRANS64.A1T0 RZ, [R6+URZ+0x58], RZ ;  /* 0x000058ff06ff29a7 */ /* 0x0001e2000810003f */
[----:B------:R-:W-:-:S04]  /*7c40*/  IADD3 R2, P2, R2, UR42, RZ ;  /* 0x0000002a02027c10 */ /* 0x000fc8000ff5e0ff */
[----:B------:R-:W-:Y:S02]  /*7c50*/  IADD3.X R3, R3, UR41, RZ, P2, !PT ;  /* 0x0000002903037c10 */ /* 0x000fe400097fe4ff */
[----:B------:R-:W-:Y:S02]  /*7c60*/  ISETP.GE.U32.AND P2, PT, R2, UR4, PT ;  /* 0x0000000402007c0c */ /* 0x000fe4000bf46070 */
[----:B0-----:R-:W-:Y:S02]  /*7c70*/  SEL R6, RZ, 0x1, !P1 ;  /* 0x00000001ff067807 */ /* 0x001fe40004800000 */
[----:B------:R-:W-:Y:S02]  /*7c80*/  ISETP.GE.U32.AND.EX P0, PT, R3, UR5, PT, P2 ;  /* 0x0000000503007c0c */ /* 0x000fe4000bf06120 */
[----:B------:R-:W-:Y:S01]  /*7c90*/  LOP3.LUT R14, R6, R14, R5, 0x96, !PT ;  /* 0x0000000e060e7212 */ /* 0x000fe200078e9605 */
[----:B------:R-:W-:Y:S01]  /*7ca0*/  IMAD.MOV.U32 R5, RZ, RZ, -0x1 ;  /* 0xffffffffff057424 */ /* 0x000fe200078e00ff */
[----:B------:R-:W-:-:S09]  /*7cb0*/  PRMT R6, RZ, 0x7610, R6 ;  /* 0x00007610ff067816 */ /* 0x000fd20000000006 */
[----:B------:R-:W-:Y:S05]  /*7cc0*/  @P0 BRA `(.L_x_165) ;  /* 0x0000000400500947 */ /* 0x000fea0003800000 */
[----:B------:R-:W-:Y:S01]  /*7cd0*/  ULDC.64 UR4, c[0x0][0x728] ;  /* 0x0001ca0000047ab9 */ /* 0x000fe20000000a00 */
[----:B------:R-:W0:Y:S01]  /*7ce0*/  S2R R15, SR_CTAID.X ;  /* 0x00000000000f7919 */ /* 0x000e220000002500 */
[----:B------:R-:W-:Y:S01]  /*7cf0*/  ISETP.NE.U32.AND P0, PT, RZ, UR4, PT ;  /* 0x00000004ff007c0c */ /* 0x000fe2000bf05070 */
[----:B------:R-:W-:Y:S01]  /*7d00*/  ULDC UR9, c[0x0][0x730] ;  /* 0x0001cc0000097ab9 */ /* 0x000fe20000000800 */
[----:B------:R-:W-:Y:S01]  /*7d10*/  IMAD.MOV.U32 R6, RZ, RZ, R2 ;  /* 0x000000ffff067224 */ /* 0x000fe200078e0002 */
[----:B------:R-:W1:Y:S01]  /*7d20*/  S2R R5, SR_CTAID.Y ;  /* 0x0000000000057919 */ /* 0x000e620000002600 */
[----:B------:R-:W-:Y:S01]  /*7d30*/  ISETP.NE.AND.EX P0, PT, RZ, UR5, PT, P0 ;  /* 0x00000005ff007c0c */ /* 0x000fe2000bf05300 */
[----:B------:R-:W-:-:S12]  /*7d40*/  IMAD.MOV.U32 R7, RZ, RZ, R3 ;  /* 0x000000ffff077224 */ /* 0x000fd800078e0003 */
[----:B------:R-:W-:Y:S05]  /*7d50*/  @!P0 BRA `(.L_x_166) ;  /* 0x0000000000288947 */ /* 0x000fea0003800000 */
[----:B------:R-:W-:Y:S02]  /*7d60*/  ULDC UR8, c[0x0][0x734] ;  /* 0x0001cd0000087ab9 */ /* 0x000fe40000000800 */
[----:B------:R-:W-:-:S05]  /*7d70*/  IADD3 R11, P0, R2, UR8, RZ ;  /* 0x00000008020b7c10 */ /* 0x000fca000ff1e0ff */
[----:B------:R-:W-:-:S04]  /*7d80*/  IMAD.X R17, RZ, RZ, R3, P0 ;  /* 0x000000ffff117224 */ /* 0x000fc800000e0603 */
[----:B------:R-:W-:-:S04]  /*7d90*/  IMAD.WIDE.U32 R8, R17, UR4, RZ ;  /* 0x0000000411087c25 */ /* 0x000fc8000f8e00ff */
[----:B------:R-:W-:-:S04]  /*7da0*/  IMAD.WIDE.U32 R8, P0, R11, UR5, R8 ;  /* 0x000000050b087c25 */ /* 0x000fc8000f800008 */
[----:B------:R-:W-:-:S04]  /*7db0*/  IMAD.WIDE.U32 R10, R11, UR4, RZ ;  /* 0x000000040b0a7c25 */ /* 0x000fc8000f8e00ff */
[----:B------:R-:W-:Y:S01]  /*7dc0*/  IMAD.X R7, RZ, RZ, RZ, P0 ;  /* 0x000000ffff077224 */ /* 0x000fe200000e06ff */
[----:B------:R-:W-:Y:S01]  /*7dd0*/  IADD3 RZ, P0, R11, R8, RZ ;  /* 0x000000080bff7210 */ /* 0x000fe20007f1e0ff */
[----:B------:R-:W-:-:S04]  /*7de0*/  IMAD.MOV.U32 R6, RZ, RZ, R9 ;  /* 0x000000ffff067224 */ /* 0x000fc800078e0009 */
[----:B------:R-:W-:-:S08]  /*7df0*/  IMAD.WIDE.U32.X R6, R17, UR5, R6, P0 ;  /* 0x0000000511067c25 */ /* 0x000fd000080e0406 */
.L_x_166:
[--C-:B------:R-:W-:Y:S01]  /*7e00*/  SHF.R.U64 R10, R6, UR9, R7.reuse ;  /* 0x00000009060a7c19 */ /* 0x100fe20008001207 */
[----:B------:R-:W-:Y:S01]  /*7e10*/  ULDC.64 UR4, c[0x0][0x720] ;  /* 0x0001c80000047ab9 */ /* 0x000fe20000000a00 */
[----:B------:R-:W-:Y:S01]  /*7e20*/  SHF.R.U32.HI R6, RZ, UR9, R7 ;  /* 0x00000009ff067c19 */ /* 0x000fe20008011607 */
[----:B------:R-:W2:Y:S01]  /*7e30*/  LDC R20, c[0x0][0x144] ;  /* 0x00005100ff147b82 */ /* 0x000ea20000000800 */
[----:B------:R-:W-:Y:S01]  /*7e40*/  IADD3 R9, P0, RZ, -R10, RZ ;  /* 0x8000000aff097210 */ /* 0x000fe20007f1e0ff */
[----:B------:R-:W-:Y:S01]  /*7e50*/  ULDC.64 UR10, c[0x0][0x740] ;  /* 0x0001d000000a7ab9 */ /* 0x000fe20000000a00 */
[----:B0-----:R-:W-:Y:S01]  /*7e60*/  I2FP.F32.U32 R11, R15 ;  /* 0x0000000f000b7245 */ /* 0x001fe20000201000 */
[----:B------:R-:W-:Y:S02]  /*7e70*/  ULDC UR8, c[0x0][0x708] ;  /* 0x0001c20000087ab9 */ /* 0x000fe40000000800 */
[----:B------:R-:W-:Y:S01]  /*7e80*/  IMAD.X R6, RZ, RZ, ~R6, P0 ;  /* 0x000000ffff067224 */ /* 0x000fe200000e0e06 */
[----:B------:R-:W-:Y:S01]  /*7e90*/  ISETP.NE.U32.AND P0, PT, RZ, UR10, PT ;  /* 0x0000000aff007c0c */ /* 0x000fe2000bf05070 */
[----:B------:R-:W0:Y:S02]  /*7ea0*/  LDC R16, c[0x0][0x148] ;  /* 0x00005200ff107b82 */ /* 0x000e240000000800 */
[----:B------:R-:W-:Y:S01]  /*7eb0*/  IMAD R8, R6, UR4, RZ ;  /* 0x0000000406087c24 */ /* 0x000fe2000f8e02ff */
[----:B------:R-:W-:Y:S01]  /*7ec0*/  ISETP.NE.AND.EX P0, PT, RZ, UR11, PT, P0 ;  /* 0x0000000bff007c0c */ /* 0x000fe2000bf05300 */
[----:B------:R-:W-:Y:S01]  /*7ed0*/  IMAD.WIDE.U32 R6, R9, UR4, R2 ;  /* 0x0000000409067c25 */ /* 0x000fe2000f8e0002 */
[----:B------:R-:W-:-:S03]  /*7ee0*/  ULDC UR4, c[0x0][0x150] ;  /* 0x0000540000047ab9 */ /* 0x000fc60000000800 */
[----:B------:R-:W-:Y:S02]  /*7ef0*/  IMAD R9, R9, UR5, R8 ;  /* 0x0000000509097c24 */ /* 0x000fe4000f8e0208 */
[----:B------:R-:W-:Y:S01]  /*7f00*/  FMUL R8, R11, UR4 ;  /* 0x000000040b087c20 */ /* 0x000fe20008400000 */
[----:B------:R-:W-:Y:S01]  /*7f10*/  ULDC UR4, c[0x0][0x718] ;  /* 0x0001c60000047ab9 */ /* 0x000fe20000000800 */
[----:B------:R-:W-:Y:S01]  /*7f20*/  ULDC UR5, c[0x0][0x154] ;  /* 0x0000550000057ab9 */ /* 0x000fe20000000800 */
[----:B------:R-:W-:-:S03]  /*7f30*/  IMAD.IADD R7, R7, 0x1, R9 ;  /* 0x0000000107077824 */ /* 0x000fc600078e0209 */
[----:B------:R-:W3:Y:S02]  /*7f40*/  F2I.U32.TRUNC.NTZ R8, R8 ;  /* 0x0000000800087305 */ /* 0x000ee4000020f000 */
[----:B------:R-:W-:Y:S02]  /*7f50*/  SHF.R.U64 R11, R6, UR4, R7 ;  /* 0x00000004060b7c19 */ /* 0x000fe40008001207 */
[----:B-1----:R-:W-:-:S05]  /*7f60*/  I2FP.F32.U32 R6, R5 ;  /* 0x0000000500067245 */ /* 0x002fca0000201000 */
[----:B------:R-:W-:Y:S01]  /*7f70*/  FMUL R9, R6, UR5 ;  /* 0x0000000506097c20 */ /* 0x000fe20008400000 */
[----:B------:R-:W-:Y:S01]  /*7f80*/  SHF.R.U32.HI R6, RZ, UR4, R7 ;  /* 0x00000004ff067c19 */ /* 0x000fe20008011607 */
[----:B------:R-:W-:Y:S02]  /*7f90*/  ULDC UR4, c[0x0][0x758] ;  /* 0x0001d60000047ab9 */ /* 0x000fe40000000800 */
[----:B------:R1:W4:Y:S01]  /*7fa0*/  F2I.U32.TRUNC.NTZ R19, R9 ;  /* 0x0000000900137305 */ /* 0x000322000020f000 */
[--C-:B------:R-:W-:Y:S02]  /*7fb0*/  SHF.R.U64 R18, R11, UR8, R6.reuse ;  /* 0x000000080b127c19 */ /* 0x100fe40008001206 */
[----:B------:R-:W-:Y:S01]  /*7fc0*/  SHF.R.U32.HI R7, RZ, UR8, R6 ;  /* 0x00000008ff077c19 */ /* 0x000fe20008011606 */
[----:B---3--:R-:W-:-:S03]  /*7fd0*/  IMAD.MOV R6, RZ, RZ, -R8 ;  /* 0x000000ffff067224 */ /* 0x008fc600078e0a08 */
[----:B------:R-:W-:Y:S01]  /*7fe0*/  SHF.R.U64 R17, R18, UR4, R7 ;  /* 0x0000000412117c19 */ /* 0x000fe20008001207 */
[----:B--2---:R-:W-:Y:S01]  /*7ff0*/  IMAD R20, R20, R6, R15 ;  /* 0x0000000614147224 */ /* 0x004fe200078e020f */
[----:B------:R-:W-:-:S03]  /*8000*/  SHF.R.U32.HI R8, RZ, UR4, R7 ;  /* 0x00000004ff087c19 */ /* 0x000fc60008011607 */
[----:B------:R-:W-:Y:S02]  /*8010*/  IMAD.MOV.U32 R6, RZ, RZ, R17 ;  /* 0x000000ffff067224 */ /* 0x000fe400078e0011 */
[----:B------:R-:W-:Y:S01]  /*8020*/  IMAD.MOV.U32 R7, RZ, RZ, R8 ;  /* 0x000000ffff077224 */ /* 0x000fe200078e0008 */
[----:B-1--4-:R-:W-:Y:S06]  /*8030*/  @!P0 BRA `(.L_x_167) ;  /* 0x0000000000288947 */ /* 0x012fec0003800000 */
[----:B------:R-:W-:Y:S02]  /*8040*/  ULDC UR4, c[0x0][0x74c] ;  /* 0x0001d30000047ab9 */ /* 0x000fe40000000800 */
[----:B------:R-:W-:-:S05]  /*8050*/  IADD3 R7, P0, R17, UR4, RZ ;  /* 0x0000000411077c10 */ /* 0x000fca000ff1e0ff */
[----:B------:R-:W-:-:S04]  /*8060*/  IMAD.X R15, RZ, RZ, R8, P0 ;  /* 0x000000ffff0f7224 */ /* 0x000fc800000e0608 */
[----:B------:R-:W-:-:S04]  /*8070*/  IMAD.WIDE.U32 R8, R15, UR10, RZ ;  /* 0x0000000a0f087c25 */ /* 0x000fc8000f8e00ff */
[----:B------:R-:W-:-:S04]  /*8080*/  IMAD.WIDE.U32 R8, P0, R7, UR11, R8 ;  /* 0x0000000b07087c25 */ /* 0x000fc8000f800008 */
[----:B------:R-:W-:-:S04]  /*8090*/  IMAD.WIDE.U32 R6, R7, UR10, RZ ;  /* 0x0000000a07067c25 */ /* 0x000fc8000f8e00ff */
[----:B------:R-:W-:Y:S01]  /*80a0*/  IMAD.MOV.U32 R6, RZ, RZ, R9 ;  /* 0x000000ffff067224 */ /* 0x000fe200078e0009 */
[----:B------:R-:W-:Y:S01]  /*80b0*/  IADD3 RZ, P1, R7, R8, RZ ;  /* 0x0000000807ff7210 */ /* 0x000fe20007f3e0ff */
[----:B------:R-:W-:-:S04]  /*80c0*/  IMAD.X R7, RZ, RZ, RZ, P0 ;  /* 0x000000ffff077224 */ /* 0x000fc800000e06ff */
[----:B------:R-:W-:-:S08]  /*80d0*/  IMAD.WIDE.U32.X R6, R15, UR11, R6, P1 ;  /* 0x0000000b0f067c25 */ /* 0x000fd000088e0406 */
.L_x_167:
[----:B------:R-:W-:Y:S01]  /*80e0*/  ISETP.NE.AND P0, PT, R0, 0x1, PT ;  /* 0x000000010000780c */ /* 0x000fe20003f05270 */
[----:B------:R-:W-:Y:S01]  /*80f0*/  ULDC UR4, c[0x0][0x748] ;  /* 0x0001d20000047ab9 */ /* 0x000fe20000000800 */
[----:B------:R-:W-:Y:S01]  /*8100*/  LOP3.LUT R18, R18, UR40, RZ, 0xc0, !PT ;  /* 0x0000002812127c12 */ /* 0x000fe2000f8ec0ff */
[----:B------:R-:W-:Y:S01]  /*8110*/  IMAD.MOV R19, RZ, RZ, -R19 ;  /* 0x000000ffff137224 */ /* 0x000fe200078e0a13 */
[----:B------:R-:W-:Y:S01]  /*8120*/  SHF.R.U64 R7, R6, UR4, R7 ;  /* 0x0000000406077c19 */ /* 0x000fe20008001207 */
[----:B------:R-:W-:Y:S01]  /*8130*/  ULDC UR4, c[0x0][0x738] ;  /* 0x0001ce0000047ab9 */ /* 0x000fe20000000800 */
[----:B------:R-:W-:Y:S01]  /*8140*/  LOP3.LUT R8, R11, UR7, RZ, 0xc0, !PT ;  /* 0x000000070b087c12 */ /* 0x000fe2000f8ec0ff */
[----:B------:R-:W-:Y:S02]  /*8150*/  ULDC UR5, c[0x0][0x710] ;  /* 0x0001c40000057ab9 */ /* 0x000fe40000000800 */
[----:B------:R-:W-:Y:S02]  /*8160*/  IMAD.MOV R6, RZ, RZ, -R7 ;  /* 0x000000ffff067224 */ /* 0x000fe400078e0a07 */
[----:B------:R-:W-:-:S02]  /*8170*/  IMAD R7, R7, UR21, R18 ;  /* 0x0000001507077c24 */ /* 0x000fc4000f8e0212 */
[----:B0-----:R-:W-:Y:S02]  /*8180*/  @P0 IMAD R20, R16, R19, R5 ;  /* 0x0000001310140224 */ /* 0x001fe400078e0205 */
[----:B------:R-:W-:Y:S01]  /*8190*/  IMAD R17, R6, UR4, R17 ;  /* 0x0000000406117c24 */ /* 0x000fe2000f8e0211 */
[----:B------:R-:W-:Y:S01]  /*81a0*/  ULDC UR4, c[0x0][0x700] ;  /* 0x0001c00000047ab9 */ /* 0x000fe20000000800 */
[----:B------:R-:W-:Y:S02]  /*81b0*/  IMAD R7, R7, UR5, R20 ;  /* 0x0000000507077c24 */ /* 0x000fe4000f8e0214 */
[----:B------:R-:W-:Y:S02]  /*81c0*/  IMAD R8, R17, UR4, R8 ;  /* 0x0000000411087c24 */ /* 0x000fe4000f8e0208 */
[----:B------:R-:W-:Y:S02]  /*81d0*/  IMAD.MOV.U32 R6, RZ, RZ, 0x1 ;  /* 0x00000001ff067424 */ /* 0x000fe400078e00ff */
[----:B------:R-:W-:Y:S01]  /*81e0*/  IMAD.MOV.U32 R5, RZ, RZ, R10 ;  /* 0x000000ffff057224 */ /* 0x000fe200078e000a */
[----:B------:R-:W-:-:S02]  /*81f0*/  SEL R11, R8, R7, !P0 ;  /* 0x00000007080b7207 */ /* 0x000fc40004000000 */
[----:B------:R-:W-:-:S07]  /*8200*/  SEL R7, R7, R8, !P0 ;  /* 0x0000000807077207 */ /* 0x000fce0004000000 */
.L_x_165:
[----:B------:R-:W-:Y:S05]  /*8210*/  BSYNC B1 ;  /* 0x0000000000017941 */ /* 0x000fea0003800000 */
.L_x_164:
[----:B------:R-:W-:-:S13]  /*8220*/  LOP3.LUT P0, RZ, R6, 0xff, RZ, 0xc0, !PT ;  /* 0x000000ff06ff7812 */ /* 0x000fda000780c0ff */
[----:B------:R-:W-:Y:S05]  /*8230*/  @P0 BRA `(.L_x_168) ;  /* 0xfffffff000d80947 */ /* 0x000fea000383ffff */
[----:B------:R-:W-:Y:S05]  /*8240*/  BSYNC B0 ;  /* 0x0000000000007941 */ /* 0x000fea0003800000 */
.L_x_157:
[----:B------:R-:W-:-:S03]  /*8250*/  UMOV UR4, 0xffffffff ;  /* 0xffffffff00047882 */ /* 0x000fc60000000000 */
[----:B------:R-:W-:Y:S05]  /*8260*/  BRA.DIV UR4, `(.L_x_169) ;  /* 0x0000000604087947 */ /* 0x000fea000b800000 */
[----:B------:R-:W-:-:S13]  /*8270*/  ELECT P0, URZ, PT ;  /* 0x00000000003f782f */ /* 0x000fda0003800000 */
.L_x_183:
[----:B------:R-:W-:Y:S04]  /*8280*/  BSSY B0, `(.L_x_170) ;  /* 0x000002c000007945 */ /* 0x000fe80003800000 */
[----:B------:R-:W-:Y:S05]  /*8290*/  @!P0 BRA `(.L_x_171) ;  /* 0x0000000000a88947 */ /* 0x000fea0003800000 */
[----:B------:R-:W-:-:S04]  /*82a0*/  ULOP3.LUT UR4, UR6, 0x2, URZ, 0xfc, !UPT ;  /* 0x0000000206047892 */ /* 0x000fc8000f8efc3f */
[----:B------:R-:W-:-:S06]  /*82b0*/  UISETP.NE.AND UP0, UPT, UR4, 0x3, UPT ;  /* 0x000000030400788c */ /* 0x000fcc000bf05270 */
[----:B------:R-:W-:-:S13]  /*82c0*/  PLOP3.LUT P0, PT, PT, PT, UP0, 0x80, 0x0 ;  /* 0x000000000000781c */ /* 0x000fda0003f0f008 */
[----:B------:R-:W-:Y:S05]  /*82d0*/  @!P0 BRA `(.L_x_172) ;  /* 0x0000000000048947 */ /* 0x000fea0003800000 */
[----:B------:R-:W-:Y:S01]  /*82e0*/  BPT.TRAP 0x1 ;  /* 0x000000040000795c */ /* 0x000fe20000300000 */
.L_x_172:
[----:B------:R-:W0:Y:S01]  /*82f0*/  S2R R3, SR_CgaCtaId ;  /* 0x0000000000037919 */ /* 0x000e220000008800 */
[----:B------:R-:W-:Y:S02]  /*8300*/  MOV R0, 0x400 ;  /* 0x0000040000007802 */ /* 0x000fe40000000f00 */
[----:B------:R-:W-:Y:S02]  /*8310*/  SHF.L.U32 R2, R14, 0x1f, RZ ;  /* 0x0000001f0e027819 */ /* 0x000fe400000006ff */
[----:B0-----:R-:W-:-:S05]  /*8320*/  LEA R0, R3, R0, 0x18 ;  /* 0x0000000003007211 */ /* 0x001fca00078ec0ff */
[----:B------:R-:W-:-:S04]  /*8330*/  VIADD R0, R0, 0x20 ;  /* 0x0000002000007836 */ /* 0x000fc80000000000 */
[C---:B------:R-:W-:Y:S02]  /*8340*/  IMAD R5, R13.reuse, 0x8, R0 ;  /* 0x000000080d057824 */ /* 0x040fe400078e0200 */
[----:B------:R-:W-:Y:S02]  /*8350*/  VIADD R13, R13, 0x1 ;  /* 0x000000010d0d7836 */ /* 0x000fe40000000000 */
[----:B------:R-:W0:Y:S03]  /*8360*/  SYNCS.PHASECHK.TRANS64.TRYWAIT P0, [R5+URZ], R2 ;  /* 0x00000002050075a7 */ /* 0x000e26000800017f */
[----:B------:R-:W-:-:S04]  /*8370*/  ISETP.NE.AND P1, PT, R13, 0x4, PT ;  /* 0x000000040d00780c */ /* 0x000fc80003f25270 */
[----:B------:R-:W-:Y:S02]  /*8380*/  SEL R3, RZ, 0x1, P1 ;  /* 0x00000001ff037807 */ /* 0x000fe40000800000 */
[----:B------:R-:W-:Y:S02]  /*8390*/  SEL R13, R13, RZ, P1 ;  /* 0x000000ff0d0d7207 */ /* 0x000fe40000800000 */
[----:B------:R-:W-:-:S03]  /*83a0*/  LOP3.LUT R14, R14, R3, RZ, 0x3c, !PT ;  /* 0x000000030e0e7212 */ /* 0x000fc600078e3cff */
[----:B------:R-:W-:Y:S01]  /*83b0*/  IMAD R7, R13, 0x8, R0 ;  /* 0x000000080d077824 */ /* 0x000fe200078e0200 */
[----:B------:R-:W-:Y:S01]  /*83c0*/  SHF.L.U32 R4, R14, 0x1f, RZ ;  /* 0x0000001f0e047819 */ /* 0x000fe200000006ff */
[----:B0-----:R-:W-:Y:S06]  /*83d0*/  @!P0 BRA `(.L_x_173) ;  /* 0x0000000000cc8947 */ /* 0x001fec0003800000 */
.L_x_184:
[----:B------:R-:W1:Y:S01]  /*83e0*/  SYNCS.PHASECHK.TRANS64.TRYWAIT P0, [R7+URZ], R4 ;  /* 0x00000004070075a7 */ /* 0x000e62000800017f */
[----:B0-----:R-:W-:-:S05]  /*83f0*/  VIADD R2, R13, 0x1 ;  /* 0x000000010d027836 */ /* 0x001fca0000000000 */
[----:B------:R-:W-:-:S04]  /*8400*/  ISETP.NE.AND P1, PT, R2, 0x4, PT ;  /* 0x000000040200780c */ /* 0x000fc80003f25270 */
[----:B------:R-:W-:Y:S02]  /*8410*/  SEL R3, RZ, 0x1, P1 ;  /* 0x00000001ff037807 */ /* 0x000fe40000800000 */
[----:B------:R-:W-:Y:S02]  /*8420*/  SEL R9, R2, RZ, P1 ;  /* 0x000000ff02097207 */ /* 0x000fe40000800000 */
[----:B------:R-:W-:-:S03]  /*8430*/  LOP3.LUT R11, R14, R3, RZ, 0x3c, !PT ;  /* 0x000000030e0b7212 */ /* 0x000fc600078e3cff */
[----:B------:R-:W-:Y:S01]  /*8440*/  IMAD R6, R9, 0x8, R0 ;  /* 0x0000000809067824 */ /* 0x000fe200078e0200 */
[----:B------:R-:W-:Y:S01]  /*8450*/  SHF.L.U32 R5, R11, 0x1f, RZ ;  /* 0x0000001f0b057819 */ /* 0x000fe200000006ff */
[----:B-1----:R-:W-:Y:S06]  /*8460*/  @!P0 BRA `(.L_x_174) ;  /* 0x0000000000bc8947 */ /* 0x002fec0003800000 */
.L_x_185:
[----:B------:R-:W1:Y:S01]  /*8470*/  SYNCS.PHASECHK.TRANS64.TRYWAIT P0, [R6+URZ], R5 ;  /* 0x00000005060075a7 */ /* 0x000e62000800017f */
[----:B------:R-:W-:-:S05]  /*8480*/  VIADD R2, R9, 0x1 ;  /* 0x0000000109027836 */ /* 0x000fca0000000000 */
[----:B------:R-:W-:-:S04]  /*8490*/  ISETP.NE.AND P1, PT, R2, 0x4, PT ;  /* 0x000000040200780c */ /* 0x000fc80003f25270 */
[----:B0-----:R-:W-:Y:S02]  /*84a0*/  SEL R4, RZ, 0x1, P1 ;  /* 0x00000001ff047807 */ /* 0x001fe40000800000 */
[----:B------:R-:W-:Y:S02]  /*84b0*/  SEL R3, R2, RZ, P1 ;  /* 0x000000ff02037207 */ /* 0x000fe40000800000 */
[----:B------:R-:W-:Y:S01]  /*84c0*/  LOP3.LUT R4, R11, R4, RZ, 0x3c, !PT ;  /* 0x000000040b047212 */ /* 0x000fe200078e3cff */
[----:B-1----:R-:W-:Y:S06]  /*84d0*/  @!P0 BRA `(.L_x_175) ;  /* 0x0000000000b48947 */ /* 0x002fec0003800000 */
.L_x_186:
[----:B------:R-:W-:Y:S01]  /*84e0*/  IMAD R3, R3, 0x8, R0 ;  /* 0x0000000803037824 */ /* 0x000fe200078e0200 */
[----:B------:R-:W-:-:S07]  /*84f0*/  SHF.L.U32 R0, R4, 0x1f, RZ ;  /* 0x0000001f04007819 */ /* 0x000fce00000006ff */
.L_x_176:
[----:B-1----:R1:W2:Y:S02]  /*8500*/  SYNCS.PHASECHK.TRANS64.TRYWAIT P0, [R3+URZ], R0 ;  /* 0x00000000030075a7 */ /* 0x0022a4000800017f */
[----:B--2---:R-:W-:Y:S05]  /*8510*/  @!P0 NANOSLEEP.SYNCS 0x989680 ;  /* 0x009896800000895d */ /* 0x004fea0003900000 */
[----:B------:R-:W2:Y:S02]  /*8520*/  @!P0 SYNCS.PHASECHK.TRANS64 P0, [R3+URZ], R0 ;  /* 0x00000000030085a7 */ /* 0x000ea4000800007f */
[----:B--2---:R-:W-:Y:S05]  /*8530*/  @!P0 BRA `(.L_x_176) ;  /* 0xfffffffc00f08947 */ /* 0x004fea000383ffff */
.L_x_171:
[----:B------:R-:W-:Y:S05]  /*8540*/  BSYNC B0 ;  /* 0x0000000000007941 */ /* 0x000fea0003800000 */
.L_x_170:
[----:B------:R-:W-:Y:S05]  /*8550*/  EXIT ;  /* 0x000000000000794d */ /* 0x000fea0003800000 */
.L_x_21:
[----:B-1----:R-:W-:-:S04]  /*8560*/  IMAD.U32 R11, RZ, RZ, UR11 ;  /* 0x0000000bff0b7e24 */ /* 0x002fc8000f8e00ff */
[----:B------:R1:W4:Y:S03]  /*8570*/  SYNCS.PHASECHK.TRANS64.TRYWAIT P1, [R11+URZ], R14 ;  /* 0x0000000e0b0075a7 */ /* 0x000326000802017f */
[----:B----4-:R-:W-:Y:S05]  /*8580*/  @!P1 NANOSLEEP.SYNCS 0x989680 ;  /* 0x009896800000995d */ /* 0x010fea0003900000 */
[----:B------:R-:W4:Y:S02]  /*8590*/  @!P1 SYNCS.PHASECHK.TRANS64 P1, [R11+URZ], R14 ;  /* 0x0000000e0b0095a7 */ /* 0x000f24000802007f */
[----:B----4-:R-:W-:Y:S05]  /*85a0*/  @!P1 BRA `(.L_x_21) ;  /* 0xfffffffc00ec9947 */ /* 0x010fea000383ffff */
[----:B------:R-:W-:Y:S05]  /*85b0*/  BRA `(.L_x_20) ;  /* 0xffffff9000407947 */ /* 0x000fea000383ffff */
.L_x_158:
[----:B------:R-:W-:Y:S01]  /*85c0*/  BSSY B1, `(.L_x_177) ;  /* 0x0000006000017945 */ /* 0x000fe20003800000 */
[----:B------:R-:W-:-:S07]  /*85d0*/  IMAD.MOV.U32 R6, RZ, RZ, -0x1 ;  /* 0xffffffffff067424 */ /* 0x000fce00078e00ff */
[----:B------:R-:W-:Y:S05]  /*85e0*/  WARPSYNC.COLLECTIVE R6, `(.L_x_178) ;  /* 0x00000000060c7348 */ /* 0x000fea0003c00000 */
[----:B------:R-:W-:Y:S02]  /*85f0*/  ELECT P0, UR62, PT ;  /* 0x00000000003e782f */ /* 0x000fe40003800000 */
[----:B------:R-:W-:Y:S01]  /*8600*/  MOV R6, UR62 ;  /* 0x0000003e00067c02 */ /* 0x000fe20008000f00 */
[----:B------:R-:W-:Y:S10]  /*8610*/  ENDCOLLECTIVE ;  /* 0x000000000000791b */ /* 0x000ff40003800000 */
.L_x_178:
[----:B------:R-:W-:Y:S05]  /*8620*/  BSYNC B1 ;  /* 0x0000000000017941 */ /* 0x000fea0003800000 */
.L_x_177:
[----:B------:R-:W-:Y:S05]  /*8630*/  BRA `(.L_x_179) ;  /* 0xffffffec00e47947 */ /* 0x000fea000383ffff */
.L_x_161:
[----:B-1----:R1:W2:Y:S02]  /*8640*/  SYNCS.PHASECHK.TRANS64.TRYWAIT P0, [R15+URZ+0x20], R8 ;  /* 0x000020080f0075a7 */ /* 0x0022a4000800017f */
[----:B--2---:R-:W-:Y:S05]  /*8650*/  @!P0 NANOSLEEP.SYNCS 0x989680 ;  /* 0x009896800000895d */ /* 0x004fea0003900000 */
[----:B------:R-:W2:Y:S02]  /*8660*/  @!P0 SYNCS.PHASECHK.TRANS64 P0, [R15+URZ+0x20], R8 ;  /* 0x000020080f0085a7 */ /* 0x000ea4000800007f */
[----:B--2---:R-:W-:Y:S05]  /*8670*/  @!P0 BRA `(.L_x_161) ;  /* 0xfffffffc00f08947 */ /* 0x004fea000383ffff */
[----:B------:R-:W-:Y:S05]  /*8680*/  BRA `(.L_x_180) ;  /* 0xfffffff000287947 */ /* 0x000fea000383ffff */
.L_x_169:
[----:B------:R-:W-:Y:S01]  /*8690*/  BSSY B0, `(.L_x_181) ;  /* 0x0000006000007945 */ /* 0x000fe20003800000 */
[----:B------:R-:W-:-:S07]  /*86a0*/  IMAD.MOV.U32 R6, RZ, RZ, -0x1 ;  /* 0xffffffffff067424 */ /* 0x000fce00078e00ff */
[----:B------:R-:W-:Y:S05]  /*86b0*/  WARPSYNC.COLLECTIVE R6, `(.L_x_182) ;  /* 0x00000000060c7348 */ /* 0x000fea0003c00000 */
[----:B------:R-:W-:Y:S02]  /*86c0*/  ELECT P0, UR62, PT ;  /* 0x00000000003e782f */ /* 0x000fe40003800000 */
[----:B------:R-:W-:Y:S01]  /*86d0*/  MOV R6, UR62 ;  /* 0x0000003e00067c02 */ /* 0x000fe20008000f00 */
[----:B------:R-:W-:Y:S10]  /*86e0*/  ENDCOLLECTIVE ;  /* 0x000000000000791b */ /* 0x000ff40003800000 */
.L_x_182:
[----:B------:R-:W-:Y:S05]  /*86f0*/  BSYNC B0 ;  /* 0x0000000000007941 */ /* 0x000fea0003800000 */
.L_x_181:
[----:B------:R-:W-:Y:S05]  /*8700*/  BRA `(.L_x_183) ;  /* 0xfffffff800dc7947 */ /* 0x000fea000383ffff */
.L_x_173:
[----:B0-----:R0:W1:Y:S02]  /*8710*/  SYNCS.PHASECHK.TRANS64.TRYWAIT P0, [R5+URZ], R2 ;  /* 0x00000002050075a7 */ /* 0x001064000800017f */
[----:B-1----:R-:W-:Y:S05]  /*8720*/  @!P0 NANOSLEEP.SYNCS 0x989680 ;  /* 0x009896800000895d */ /* 0x002fea0003900000 */
[----:B------:R-:W1:Y:S02]  /*8730*/  @!P0 SYNCS.PHASECHK.TRANS64 P0, [R5+URZ], R2 ;  /* 0x00000002050085a7 */ /* 0x000e64000800007f */
[----:B-1----:R-:W-:Y:S05]  /*8740*/  @!P0 BRA `(.L_x_173) ;  /* 0xfffffffc00f08947 */ /* 0x002fea000383ffff */
[----:B------:R-:W-:Y:S05]  /*8750*/  BRA `(.L_x_184) ;  /* 0xfffffffc00207947 */ /* 0x000fea000383ffff */
.L_x_174:
[----:B0-----:R0:W1:Y:S02]  /*8760*/  SYNCS.PHASECHK.TRANS64.TRYWAIT P0, [R7+URZ], R4 ;  /* 0x00000004070075a7 */ /* 0x001064000800017f */
[----:B-1----:R-:W-:Y:S05]  /*8770*/  @!P0 NANOSLEEP.SYNCS 0x989680 ;  /* 0x009896800000895d */ /* 0x002fea0003900000 */
[----:B------:R-:W1:Y:S02]  /*8780*/  @!P0 SYNCS.PHASECHK.TRANS64 P0, [R7+URZ], R4 ;  /* 0x00000004070085a7 */ /* 0x000e64000800007f */
[----:B-1----:R-:W-:Y:S05]  /*8790*/  @!P0 BRA `(.L_x_174) ;  /* 0xfffffffc00f08947 */ /* 0x002fea000383ffff */
[----:B------:R-:W-:Y:S05]  /*87a0*/  BRA `(.L_x_185) ;  /* 0xfffffffc00307947 */ /* 0x000fea000383ffff */
.L_x_175:
[----:B0-----:R0:W1:Y:S02]  /*87b0*/  SYNCS.PHASECHK.TRANS64.TRYWAIT P0, [R6+URZ], R5 ;  /* 0x00000005060075a7 */ /* 0x001064000800017f */
[----:B-1----:R-:W-:Y:S05]  /*87c0*/  @!P0 NANOSLEEP.SYNCS 0x989680 ;  /* 0x009896800000895d */ /* 0x002fea0003900000 */
[----:B------:R-:W1:Y:S02]  /*87d0*/  @!P0 SYNCS.PHASECHK.TRANS64 P0, [R6+URZ], R5 ;  /* 0x00000005060085a7 */ /* 0x000e64000800007f */
[----:B-1----:R-:W-:Y:S05]  /*87e0*/  @!P0 BRA `(.L_x_175) ;  /* 0xfffffffc00f08947 */ /* 0x002fea000383ffff */
[----:B------:R-:W-:Y:S05]  /*87f0*/  BRA `(.L_x_186) ;  /* 0xfffffffc00387947 */ /* 0x000fea000383ffff */
.L_x_187:
[----:B------:R-:W-:-:S00]  /*8800*/  BRA `(.L_x_187) ;  /* 0xfffffffc00fc7947 */ /* 0x000fc0000383ffff */
[----:B------:R-:W-:-:S00]  /*8810*/  NOP ;  /* 0x0000000000007918 */ /* 0x000fc00000000000 */
        /* <DEDUP_REMOVED lines=14> */
.L_x_188:


//--------------------- .nv.shared._ZN7cutlass13device_kernelINS_4gemm6kernel13GemmUniversalIN4cute5tupleIJiiiiEEENS1_10collective13CollectiveMmaINS1_40MainloopSm90TmaGmmaWarpSpecializedSparseILi4ENS5_IJNS4_1CILi1EEENSA_ILi2EEESB_EEENS1_35KernelTmaWarpSpecializedCooperativeEEENS5_IJNSA_ILi256EEENSA_ILi64EEENSA_ILi128EEEEEENS_6half_tENS5_IJNS4_6LayoutINS5_IJiNS5_IJSC_iEEEiEEENS5_IJlNS5_IJSB_SC_EEElEEEEENSL_INS5_IJNS5_IJNS5_IJNSA_ILi8EEESC_NSA_ILi4EEEEEEiEEENS5_IJNS5_IJNSA_ILi16EEESC_SS_EEEiEEEiEEENS5_IJNS5_IJNS5_IJSI_SV_NSA_ILi2048EEEEEENSA_ILi8192EEEEEENS5_IJNS5_IJSB_NSA_ILi1024EEENSA_ILi32EEEEEElEEElEEEEEEEESK_NS5_IJlSB_lEEENS4_8TiledMMAINS4_8MMA_AtomIJNS4_4SM904GMMA6SPARSE26GMMA_64x64x32_F32F16F16_SSILNS1E_5MajorE0ELS1H_0ELNS1E_7ScaleInE1ELS1I_1ELNS1E_9SparseSelE0EEEEEENSL_INS5_IJSC_SB_SB_EEENS5_IJSB_NSA_ILi0EEES1N_EEEEENS5_IJNS4_10UnderscoreES1Q_S1Q_EEEEENS4_23SM90_TMA_LOAD_MULTICASTENS4_14ComposedLayoutINS4_7SwizzleILi3ELi4ELi3EEENS4_25smem_sparse_ptr_flag_bitsILi2ELi16EEENSL_INS5_IJNS5_IJSB_SR_EEENS5_IJSC_SH_EEEEEENS5_IJNS5_IJS1N_SI_EEESO_EEEEEEEvNS4_8identityENS4_13SM90_TMA_LOADENS1U_IS1W_NS4_18smem_ptr_flag_bitsILi16EEENSL_INS5_IJSR_SH_EEENS5_IJSH_SB_EEEEEEEvS26_EENS_8epilogue10collective6detail29Sm90TmaWarpSpecializedAdapterINS2G_15DefaultEpilogueIfNS5_IJSB_llEEES2K_NS2F_6thread17LinearCombinationIfLi1EffLNS2L_9ScaleType4KindE0ELNS_15FloatRoundStyleE2EfEENS1_15EpilogueDefaultEEEEEvvEEEEvNT_6ParamsE --------------------------
	.section	.nv.shared._ZN7cutlass13device_kernelINS_4gemm6kernel13GemmUniversalIN4cute5tupleIJiiiiEEENS1_10collective13CollectiveMmaINS1_40MainloopSm90TmaGmmaWarpSpecializedSparseILi4ENS5_IJNS4_1CILi1EEENSA_ILi2EEESB_EEENS1_35KernelTmaWarpSpecializedCooperativeEEENS5_IJNSA_ILi256EEENSA_ILi64EEENSA_ILi128EEEEEENS_6half_tENS5_IJNS4_6LayoutINS5_IJiNS5_IJSC_iEEEiEEENS5_IJlNS5_IJSB_SC_EEElEEEEENSL_INS5_IJNS5_IJNS5_IJNSA_ILi8EEESC_NSA_ILi4EEEEEEiEEENS5_IJNS5_IJNSA_ILi16EEESC_SS_EEEiEEEiEEENS5_IJNS5_IJNS5_IJSI_SV_NSA_ILi2048EEEEEENSA_ILi8192EEEEEENS5_IJNS5_IJSB_NSA_ILi1024EEENSA_ILi32EEEEEElEEElEEEEEEEESK_NS5_IJlSB_lEEENS4_8TiledMMAINS4_8MMA_AtomIJNS4_4SM904GMMA6SPARSE26GMMA_64x64x32_F32F16F16_SSILNS1E_5MajorE0ELS1H_0ELNS1E_7ScaleInE1ELS1I_1ELNS1E_9SparseSelE0EEEEEENSL_INS5_IJSC_SB_SB_EEENS5_IJSB_NSA_ILi0EEES1N_EEEEENS5_IJNS4_10UnderscoreES1Q_S1Q_EEEEENS4_23SM90_TMA_LOAD_MULTICASTENS4_14ComposedLayoutINS4_7SwizzleILi3ELi4ELi3EEENS4_25smem_sparse_ptr_flag_bitsILi2ELi16EEENSL_INS5_IJNS5_IJSB_SR_EEENS5_IJSC_SH_EEEEEENS5_IJNS5_IJS1N_SI_EEESO_EEEEEEEvNS4_8identityENS4_13SM90_TMA_LOADENS1U_IS1W_NS4_18smem_ptr_flag_bitsILi16EEENSL_INS5_IJSR_SH_EEENS5_IJSH_SB_EEEEEEEvS26_EENS_8epilogue10collective6detail29Sm90TmaWarpSpecializedAdapterINS2G_15DefaultEpilogueIfNS5_IJSB_llEEES2K_NS2F_6thread17LinearCombinationIfLi1EffLNS2L_9ScaleType4KindE0ELNS_15FloatRoundStyleE2EfEENS1_15EpilogueDefaultEEEEEvvEEEEvNT_6ParamsE,"aw",@nobits
	.sectionflags	@""
	.align	16
	.zero		1024


//--------------------- .nv.shared.reserved.0     --------------------------
	.section	.nv.shared.reserved.0,"aw",@nobits
	.weak		__nv_reservedSMEM_offset_0_alias
	.size		__nv_reservedSMEM_offset_0_alias, 0, 0
	.other		__nv_reservedSMEM_offset_0_alias,@"STO_CUDA_RESERVED_SHARED STV_DEFAULT"
__nv_reservedSMEM_offset_0_alias:
	.zero		0


//--------------------- .nv.global                --------------------------
	.section	.nv.global,"aw",@nobits
.nv.global:
	.type		_ZN39_INTERNAL_98576d66_4_k_cu_c8f24e14_28434cute1_E,@object
	.size		_ZN39_INTERNAL_98576d66_4_k_cu_c8f24e14_28434cute1_E,(_ZN39_INTERNAL_98576d66_4_k_cu_c8f24e14_28434cuda3std3__45__cpo6cbeginE - _ZN39_INTERNAL_98576d66_4_k_cu_c8f24e14_28434cute1_E)
_ZN39_INTERNAL_98576d66_4_k_cu_c8f24e14_28434cute1_E:
	.zero		1
	.type		_ZN39_INTERNAL_98576d66_4_k_cu_c8f24e14_28434cuda3std3__45__cpo6cbeginE,@object
	.size		_ZN39_INTERNAL_98576d66_4_k_cu_c8f24e14_28434cuda3std3__45__cpo6cbeginE,(_ZN39_INTERNAL_98576d66_4_k_cu_c8f24e14_28434cuda3std3__48in_placeE - _ZN39_INTERNAL_98576d66_4_k_cu_c8f24e14_28434cuda3std3__45__cpo6cbeginE)
_ZN39_INTERNAL_98576d66_4_k_cu_c8f24e14_28434cuda3std3__45__cpo6cbeginE:
	.zero		1
	.type		_ZN39_INTERNAL_98576d66_4_k_cu_c8f24e14_28434cuda3std3__48in_placeE,@object
	.size		_ZN39_INTERNAL_98576d66_4_k_cu_c8f24e14_28434cuda3std3__48in_placeE,(_ZN39_INTERNAL_98576d66_4_k_cu_c8f24e14_28434cuda3std6ranges3__45__cpo9iter_moveE - _ZN39_INTERNAL_98576d66_4_k_cu_c8f24e14_28434cuda3std3__48in_placeE)
_ZN39_INTERNAL_98576d66_4_k_cu_c8f24e14_28434cuda3std3__48in_placeE:
	.zero		1
	.type		_ZN39_INTERNAL_98576d66_4_k_cu_c8f24e14_28434cuda3std6ranges3__45__cpo9iter_moveE,@object
	.size		_ZN39_INTERNAL_98576d66_4_k_cu_c8f24e14_28434cuda3std6ranges3__45__cpo9iter_moveE,(_ZN39_INTERNAL_98576d66_4_k_cu_c8f24e14_28434cuda3std3__45__cpo5beginE - _ZN39_INTERNAL_98576d66_4_k_cu_c8f24e14_28434cuda3std6ranges3__45__cpo9iter_moveE)
_ZN39_INTERNAL_98576d66_4_k_cu_c8f24e14_28434cuda3std6ranges3__45__cpo9iter_moveE:
	.zero		1
	.type		_ZN39_INTERNAL_98576d66_4_k_cu_c8f24e14_28434cuda3std3__45__cpo5beginE,@object
	.size		_ZN39_INTERNAL_98576d66_4_k_cu_c8f24e14_28434cuda3std3__45__cpo5beginE,(_ZN39_INTERNAL_98576d66_4_k_cu_c8f24e14_28434cuda3std3__441_GLOBAL__N__98576d66_4_k_cu_c8f24e14_28436ignoreE - _ZN39_INTERNAL_98576d66_4_k_cu_c8f24e14_28434cuda3std3__45__cpo5beginE)
_ZN39_INTERNAL_98576d66_4_k_cu_c8f24e14_28434cuda3std3__45__cpo5beginE:
	.zero		1
	.type		_ZN39_INTERNAL_98576d66_4_k_cu_c8f24e14_28434cuda3std3__441_GLOBAL__N__98576d66_4_k_cu_c8f24e14_28436ignoreE,@object
	.size		_ZN39_INTERNAL_98576d66_4_k_cu_c8f24e14_28434cuda3std3__441_GLOBAL__N__98576d66_4_k_cu_c8f24e14_28436ignoreE,(_ZN39_INTERNAL_98576d66_4_k_cu_c8f24e14_28434cute7productE - _ZN39_INTERNAL_98576d66_4_k_cu_c8f24e14_28434cuda3std3__441_GLOBAL__N__98576d66_4_k_cu_c8f24e14_28436ignoreE)
_ZN39_INTERNAL_98576d66_4_k_cu_c8f24e14_28434cuda3std3__441_GLOBAL__N__98576d66_4_k_cu_c8f24e14_28436ignoreE:
	.zero		1
	.type		_ZN39_INTERNAL_98576d66_4_k_cu_c8f24e14_28434cute7productE,@object
	.size		_ZN39_INTERNAL_98576d66_4_k_cu_c8f24e14_28434cute7productE,(_ZN39_INTERNAL_98576d66_4_k_cu_c8f24e14_28434cuda3std3__45__cpo3endE - _ZN39_INTERNAL_98576d66_4_k_cu_c8f24e14_28434cute7productE)
_ZN39_INTERNAL_98576d66_4_k_cu_c8f24e14_28434cute7productE:
	.zero		1
	.type		_ZN39_INTERNAL_98576d66_4_k_cu_c8f24e14_28434cuda3std3__45__cpo3endE,@object
	.size		_ZN39_INTERNAL_98576d66_4_k_cu_c8f24e14_28434cuda3std3__45__cpo3endE,(_ZN39_INTERNAL_98576d66_4_k_cu_c8f24e14_28434cuda3std3__419piecewise_constructE - _ZN39_INTERNAL_98576d66_4_k_cu_c8f24e14_28434cuda3std3__45__cpo3endE)
_ZN39_INTERNAL_98576d66_4_k_cu_c8f24e14_28434cuda3std3__45__cpo3endE:
	.zero		1
	.type		_ZN39_INTERNAL_98576d66_4_k_cu_c8f24e14_28434cuda3std3__419piecewise_constructE,@object
	.size		_ZN39_INTERNAL_98576d66_4_k_cu_c8f24e14_28434cuda3std3__419piecewise_constructE,(_ZN39_INTERNAL_98576d66_4_k_cu_c8f24e14_28434cuda3std3__45__cpo4cendE - _ZN39_INTERNAL_98576d66_4_k_cu_c8f24e14_28434cuda3std3__419piecewise_constructE)
_ZN39_INTERNAL_98576d66_4_k_cu_c8f24e14_28434cuda3std3__419piecewise_constructE:
	.zero		1
	.type		_ZN39_INTERNAL_98576d66_4_k_cu_c8f24e14_28434cuda3std3__45__cpo4cendE,@object
	.size		_ZN39_INTERNAL_98576d66_4_k_cu_c8f24e14_28434cuda3std3__45__cpo4cendE,(_ZN39_INTERNAL_98576d66_4_k_cu_c8f24e14_28434cuda3std6ranges3__45__cpo4swapE - _ZN39_INTERNAL_98576d66_4_k_cu_c8f24e14_28434cuda3std3__45__cpo4cendE)
_ZN39_INTERNAL_98576d66_4_k_cu_c8f24e14_28434cuda3std3__45__cpo4cendE:
	.zero		1
	.type		_ZN39_INTERNAL_98576d66_4_k_cu_c8f24e14_28434cuda3std6ranges3__45__cpo4swapE,@object
	.size		_ZN39_INTERNAL_98576d66_4_k_cu_c8f24e14_28434cuda3std6ranges3__45__cpo4swapE,(.L_7 - _ZN39_INTERNAL_98576d66_4_k_cu_c8f24e14_28434cuda3std6ranges3__45__cpo4swapE)
_ZN39_INTERNAL_98576d66_4_k_cu_c8f24e14_28434cuda3std6ranges3__45__cpo4swapE:
	.zero		1
.L_7:


//--------------------- .nv.constant0._ZN7cutlass13device_kernelINS_4gemm6kernel13GemmUniversalIN4cute5tupleIJiiiiEEENS1_10collective13CollectiveMmaINS1_40MainloopSm90TmaGmmaWarpSpecializedSparseILi4ENS5_IJNS4_1CILi1EEENSA_ILi2EEESB_EEENS1_35KernelTmaWarpSpecializedCooperativeEEENS5_IJNSA_ILi256EEENSA_ILi64EEENSA_ILi128EEEEEENS_6half_tENS5_IJNS4_6LayoutINS5_IJiNS5_IJSC_iEEEiEEENS5_IJlNS5_IJSB_SC_EEElEEEEENSL_INS5_IJNS5_IJNS5_IJNSA_ILi8EEESC_NSA_ILi4EEEEEEiEEENS5_IJNS5_IJNSA_ILi16EEESC_SS_EEEiEEEiEEENS5_IJNS5_IJNS5_IJSI_SV_NSA_ILi2048EEEEEENSA_ILi8192EEEEEENS5_IJNS5_IJSB_NSA_ILi1024EEENSA_ILi32EEEEEElEEElEEEEEEEESK_NS5_IJlSB_lEEENS4_8TiledMMAINS4_8MMA_AtomIJNS4_4SM904GMMA6SPARSE26GMMA_64x64x32_F32F16F16_SSILNS1E_5MajorE0ELS1H_0ELNS1E_7ScaleInE1ELS1I_1ELNS1E_9SparseSelE0EEEEEENSL_INS5_IJSC_SB_SB_EEENS5_IJSB_NSA_ILi0EEES1N_EEEEENS5_IJNS4_10UnderscoreES1Q_S1Q_EEEEENS4_23SM90_TMA_LOAD_MULTICASTENS4_14ComposedLayoutINS4_7SwizzleILi3ELi4ELi3EEENS4_25smem_sparse_ptr_flag_bitsILi2ELi16EEENSL_INS5_IJNS5_IJSB_SR_EEENS5_IJSC_SH_EEEEEENS5_IJNS5_IJS1N_SI_EEESO_EEEEEEEvNS4_8identityENS4_13SM90_TMA_LOADENS1U_IS1W_NS4_18smem_ptr_flag_bitsILi16EEENSL_INS5_IJSR_SH_EEENS5_IJSH_SB_EEEEEEEvS26_EENS_8epilogue10collective6detail29Sm90TmaWarpSpecializedAdapterINS2G_15DefaultEpilogueIfNS5_IJSB_llEEES2K_NS2F_6thread17LinearCombinationIfLi1EffLNS2L_9ScaleType4KindE0ELNS_15FloatRoundStyleE2EfEENS1_15EpilogueDefaultEEEEEvvEEEEvNT_6ParamsE --------------------------
	.section	.nv.constant0._ZN7cutlass13device_kernelINS_4gemm6kernel13GemmUniversalIN4cute5tupleIJiiiiEEENS1_10collective13CollectiveMmaINS1_40MainloopSm90TmaGmmaWarpSpecializedSparseILi4ENS5_IJNS4_1CILi1EEENSA_ILi2EEESB_EEENS1_35KernelTmaWarpSpecializedCooperativeEEENS5_IJNSA_ILi256EEENSA_ILi64EEENSA_ILi128EEEEEENS_6half_tENS5_IJNS4_6LayoutINS5_IJiNS5_IJSC_iEEEiEEENS5_IJlNS5_IJSB_SC_EEElEEEEENSL_INS5_IJNS5_IJNS5_IJNSA_ILi8EEESC_NSA_ILi4EEEEEEiEEENS5_IJNS5_IJNSA_ILi16EEESC_SS_EEEiEEEiEEENS5_IJNS5_IJNS5_IJSI_SV_NSA_ILi2048EEEEEENSA_ILi8192EEEEEENS5_IJNS5_IJSB_NSA_ILi1024EEENSA_ILi32EEEEEElEEElEEEEEEEESK_NS5_IJlSB_lEEENS4_8TiledMMAINS4_8MMA_AtomIJNS4_4SM904GMMA6SPARSE26GMMA_64x64x32_F32F16F16_SSILNS1E_5MajorE0ELS1H_0ELNS1E_7ScaleInE1ELS1I_1ELNS1E_9SparseSelE0EEEEEENSL_INS5_IJSC_SB_SB_EEENS5_IJSB_NSA_ILi0EEES1N_EEEEENS5_IJNS4_10UnderscoreES1Q_S1Q_EEEEENS4_23SM90_TMA_LOAD_MULTICASTENS4_14ComposedLayoutINS4_7SwizzleILi3ELi4ELi3EEENS4_25smem_sparse_ptr_flag_bitsILi2ELi16EEENSL_INS5_IJNS5_IJSB_SR_EEENS5_IJSC_SH_EEEEEENS5_IJNS5_IJS1N_SI_EEESO_EEEEEEEvNS4_8identityENS4_13SM90_TMA_LOADENS1U_IS1W_NS4_18smem_ptr_flag_bitsILi16EEENSL_INS5_IJSR_SH_EEENS5_IJSH_SB_EEEEEEEvS26_EENS_8epilogue10collective6detail29Sm90TmaWarpSpecializedAdapterINS2G_15DefaultEpilogueIfNS5_IJSB_llEEES2K_NS2F_6thread17LinearCombinationIfLi1EffLNS2L_9ScaleType4KindE0ELNS_15FloatRoundStyleE2EfEENS1_15EpilogueDefaultEEEEEvvEEEEvNT_6ParamsE,"a",@progbits
	.sectionflags	@""
	.align	4
.nv.constant0._ZN7cutlass13device_kernelINS_4gemm6kernel13GemmUniversalIN4cute5tupleIJiiiiEEENS1_10collective13CollectiveMmaINS1_40MainloopSm90TmaGmmaWarpSpecializedSparseILi4ENS5_IJNS4_1CILi1EEENSA_ILi2EEESB_EEENS1_35KernelTmaWarpSpecializedCooperativeEEENS5_IJNSA_ILi256EEENSA_ILi64EEENSA_ILi128EEEEEENS_6half_tENS5_IJNS4_6LayoutINS5_IJiNS5_IJSC_iEEEiEEENS5_IJlNS5_IJSB_SC_EEElEEEEENSL_INS5_IJNS5_IJNS5_IJNSA_ILi8EEESC_NSA_ILi4EEEEEEiEEENS5_IJNS5_IJNSA_ILi16EEESC_SS_EEEiEEEiEEENS5_IJNS5_IJNS5_IJSI_SV_NSA_ILi2048EEEEEENSA_ILi8192EEEEEENS5_IJNS5_IJSB_NSA_ILi1024EEENSA_ILi32EEEEEElEEElEEEEEEEESK_NS5_IJlSB_lEEENS4_8TiledMMAINS4_8MMA_AtomIJNS4_4SM904GMMA6SPARSE26GMMA_64x64x32_F32F16F16_SSILNS1E_5MajorE0ELS1H_0ELNS1E_7ScaleInE1ELS1I_1ELNS1E_9SparseSelE0EEEEEENSL_INS5_IJSC_SB_SB_EEENS5_IJSB_NSA_ILi0EEES1N_EEEEENS5_IJNS4_10UnderscoreES1Q_S1Q_EEEEENS4_23SM90_TMA_LOAD_MULTICASTENS4_14ComposedLayoutINS4_7SwizzleILi3ELi4ELi3EEENS4_25smem_sparse_ptr_flag_bitsILi2ELi16EEENSL_INS5_IJNS5_IJSB_SR_EEENS5_IJSC_SH_EEEEEENS5_IJNS5_IJS1N_SI_EEESO_EEEEEEEvNS4_8identityENS4_13SM90_TMA_LOADENS1U_IS1W_NS4_18smem_ptr_flag_bitsILi16EEENSL_INS5_IJSR_SH_EEENS5_IJSH_SB_EEEEEEEvS26_EENS_8epilogue10collective6detail29Sm90TmaWarpSpecializedAdapterINS2G_15DefaultEpilogueIfNS5_IJSB_llEEES2K_NS2F_6thread17LinearCombinationIfLi1EffLNS2L_9ScaleType4KindE0ELNS_15FloatRoundStyleE2EfEENS1_15EpilogueDefaultEEEEEvvEEEEvNT_6ParamsE:
	.zero		1920


//--------------------- SYMBOLS --------------------------

	.type		.nv.reservedSmem.offset0,@object
	.size		.nv.reservedSmem.offset0,0x4
